//
// Generated by NVIDIA NVVM Compiler
//
// Compiler Build ID: CL-36424714
// Cuda compilation tools, release 13.0, V13.0.88
// Based on NVVM 20.0.0
//

.version 9.0
.target sm_100
.address_size 64

	// .globl	_Z5FusedP6__halfPaS0_
// _ZZ5FusedP6__halfPaS0_E13input0_shared has been demoted
// _ZZ5FusedP6__halfPaS0_E13input1_shared has been demoted
// _ZZ5FusedP6__halfPaS0_E15mediate0_shared has been demoted

.visible .entry _Z5FusedP6__halfPaS0_(
	.param .u64 .ptr .align 1 _Z5FusedP6__halfPaS0__param_0,
	.param .u64 .ptr .align 1 _Z5FusedP6__halfPaS0__param_1,
	.param .u64 .ptr .align 1 _Z5FusedP6__halfPaS0__param_2
)
.maxntid 128
{
	.reg .pred 	%p<5>;
	.reg .b16 	%rs<66>;
	.reg .b32 	%r<3648>;
	.reg .b64 	%rd<34>;
	.reg .b64 	%fd<2>;
	// demoted variable
	.shared .align 2 .b8 _ZZ5FusedP6__halfPaS0_E13input0_shared[32768];
	// demoted variable
	.shared .align 1 .b8 _ZZ5FusedP6__halfPaS0_E13input1_shared[4096];
	// demoted variable
	.shared .align 2 .b8 _ZZ5FusedP6__halfPaS0_E15mediate0_shared[8192];
	mov.u32 	%r274, %ctaid.x;
	mov.u32 	%r1, %nctaid.x;
	mov.u32 	%r275, %ctaid.y;
	mad.lo.s32 	%r2, %r1, %r275, %r274;
	mov.u32 	%r276, %nctaid.y;
	mul.lo.s32 	%r3, %r1, %r276;
	mul.lo.s32 	%r277, %r1, 10;
	add.s32 	%r278, %r277, %r3;
	add.s32 	%r279, %r278, -1;
	div.u32 	%r280, %r279, %r277;
	div.u32 	%r4, %r2, %r277;
	add.s32 	%r281, %r4, 1;
	setp.lt.u32 	%p1, %r281, %r280;
	mov.b32 	%r3516, 10;
	@%p1 bra 	$L__BB0_2;
	mul.lo.s32 	%r282, %r1, %r4;
	mad.lo.s32 	%r283, %r282, -10, %r3;
	div.u32 	%r3516, %r283, %r1;
$L__BB0_2:
	and.b32  	%r284, %r4, 1;
	setp.eq.b32 	%p2, %r284, 1;
	not.pred 	%p3, %p2;
	@%p3 bra 	$L__BB0_4;
	mul.lo.s32 	%r285, %r1, %r4;
	mad.lo.s32 	%r286, %r285, -10, %r2;
	div.u32 	%r287, %r286, %r3516;
	not.b32 	%r288, %r287;
	add.s32 	%r3517, %r1, %r288;
	bra.uni 	$L__BB0_5;
$L__BB0_4:
	mul.lo.s32 	%r289, %r1, %r4;
	mad.lo.s32 	%r290, %r289, -10, %r2;
	div.u32 	%r3517, %r290, %r3516;
$L__BB0_5:
	ld.param.u64 	%rd31, [_Z5FusedP6__halfPaS0__param_1];
	ld.param.u64 	%rd29, [_Z5FusedP6__halfPaS0__param_0];
	mul.lo.s32 	%r301, %r1, %r4;
	mad.lo.s32 	%r302, %r301, -10, %r2;
	rem.u32 	%r303, %r302, %r3516;
	mad.lo.s32 	%r304, %r4, 10, %r303;
	mov.f64 	%fd1, 0d0000000000000000;
	// begin inline asm
	{  cvt.rn.f16.f64 %rs1, %fd1;}

	// end inline asm
	mov.b32 	%r3519, {%rs1, %rs1};
	mov.u32 	%r305, %tid.y;
	shl.b32 	%r306, %r305, 9;
	mov.u32 	%r307, %tid.z;
	shl.b32 	%r308, %r307, 8;
	mov.u32 	%r309, %tid.x;
	shl.b32 	%r310, %r309, 3;
	add.s32 	%r311, %r308, %r306;
	add.s32 	%r312, %r311, %r310;
	shl.b32 	%r11, %r304, 22;
	mad.lo.s32 	%r313, %r305, 261632, %r311;
	add.s32 	%r314, %r313, %r310;
	add.s32 	%r315, %r314, %r11;
	shl.b32 	%r316, %r312, 1;
	mov.u32 	%r317, _ZZ5FusedP6__halfPaS0_E13input0_shared;
	add.s32 	%r291, %r317, %r316;
	mul.wide.s32 	%rd13, %r315, 2;
	add.s64 	%rd4, %rd29, %rd13;
	// begin inline asm
	cp.async.cg.shared.global.L2::128B [%r291], [%rd4], 16;
	// end inline asm
	add.s32 	%r292, %r291, 2048;
	add.s64 	%rd5, %rd4, 1048576;
	// begin inline asm
	cp.async.cg.shared.global.L2::128B [%r292], [%rd5], 16;
	// end inline asm
	add.s32 	%r293, %r291, 4096;
	add.s64 	%rd6, %rd4, 2097152;
	// begin inline asm
	cp.async.cg.shared.global.L2::128B [%r293], [%rd6], 16;
	// end inline asm
	add.s32 	%r294, %r291, 6144;
	add.s64 	%rd7, %rd4, 3145728;
	// begin inline asm
	cp.async.cg.shared.global.L2::128B [%r294], [%rd7], 16;
	// end inline asm
	add.s32 	%r295, %r291, 8192;
	add.s64 	%rd8, %rd4, 4194304;
	// begin inline asm
	cp.async.cg.shared.global.L2::128B [%r295], [%rd8], 16;
	// end inline asm
	add.s32 	%r296, %r291, 10240;
	add.s64 	%rd9, %rd4, 5242880;
	// begin inline asm
	cp.async.cg.shared.global.L2::128B [%r296], [%rd9], 16;
	// end inline asm
	add.s32 	%r297, %r291, 12288;
	add.s64 	%rd10, %rd4, 6291456;
	// begin inline asm
	cp.async.cg.shared.global.L2::128B [%r297], [%rd10], 16;
	// end inline asm
	add.s32 	%r298, %r291, 14336;
	add.s64 	%rd11, %rd4, 7340032;
	// begin inline asm
	cp.async.cg.shared.global.L2::128B [%r298], [%rd11], 16;
	// end inline asm
	mad.lo.s32 	%r318, %r307, 768, %r311;
	shl.b32 	%r319, %r309, 4;
	add.s32 	%r320, %r318, %r319;
	mov.u32 	%r321, _ZZ5FusedP6__halfPaS0_E13input1_shared;
	add.s32 	%r299, %r321, %r320;
	shl.b32 	%r322, %r3517, 20;
	shl.b32 	%r323, %r309, 13;
	and.b32  	%r324, %r323, 917504;
	mad.lo.s32 	%r325, %r307, 524032, %r313;
	add.s32 	%r326, %r325, %r324;
	add.s32 	%r327, %r326, %r322;
	and.b32  	%r328, %r319, 240;
	or.b32  	%r329, %r327, %r328;
	cvt.s64.s32 	%rd14, %r329;
	add.s64 	%rd12, %rd31, %rd14;
	// begin inline asm
	cp.async.cg.shared.global.L2::128B [%r299], [%rd12], 16;
	// end inline asm
	// begin inline asm
	cp.async.commit_group;
	// end inline asm
	shl.b32 	%r330, %r307, 19;
	add.s32 	%r331, %r322, %r330;
	shl.b32 	%r332, %r305, 18;
	add.s32 	%r333, %r331, %r332;
	add.s32 	%r334, %r333, %r324;
	or.b32  	%r335, %r334, %r328;
	or.b32  	%r3518, %r335, 256;
	mov.b32 	%r3647, 0;
	mov.u32 	%r3520, %r3519;
	mov.u32 	%r3521, %r3519;
	mov.u32 	%r3522, %r3519;
	mov.u32 	%r3523, %r3519;
	mov.u32 	%r3524, %r3519;
	mov.u32 	%r3525, %r3519;
	mov.u32 	%r3526, %r3519;
	mov.u32 	%r3527, %r3519;
	mov.u32 	%r3528, %r3519;
	mov.u32 	%r3529, %r3519;
	mov.u32 	%r3530, %r3519;
	mov.u32 	%r3531, %r3519;
	mov.u32 	%r3532, %r3519;
	mov.u32 	%r3533, %r3519;
	mov.u32 	%r3534, %r3519;
	mov.u32 	%r3535, %r3519;
	mov.u32 	%r3536, %r3519;
	mov.u32 	%r3537, %r3519;
	mov.u32 	%r3538, %r3519;
	mov.u32 	%r3539, %r3519;
	mov.u32 	%r3540, %r3519;
	mov.u32 	%r3541, %r3519;
	mov.u32 	%r3542, %r3519;
	mov.u32 	%r3543, %r3519;
	mov.u32 	%r3544, %r3519;
	mov.u32 	%r3545, %r3519;
	mov.u32 	%r3546, %r3519;
	mov.u32 	%r3547, %r3519;
	mov.u32 	%r3548, %r3519;
	mov.u32 	%r3549, %r3519;
	mov.u32 	%r3550, %r3519;
	mov.u32 	%r3551, %r3519;
	mov.u32 	%r3552, %r3519;
	mov.u32 	%r3553, %r3519;
	mov.u32 	%r3554, %r3519;
	mov.u32 	%r3555, %r3519;
	mov.u32 	%r3556, %r3519;
	mov.u32 	%r3557, %r3519;
	mov.u32 	%r3558, %r3519;
	mov.u32 	%r3559, %r3519;
	mov.u32 	%r3560, %r3519;
	mov.u32 	%r3561, %r3519;
	mov.u32 	%r3562, %r3519;
	mov.u32 	%r3563, %r3519;
	mov.u32 	%r3564, %r3519;
	mov.u32 	%r3565, %r3519;
	mov.u32 	%r3566, %r3519;
	mov.u32 	%r3567, %r3519;
	mov.u32 	%r3568, %r3519;
	mov.u32 	%r3569, %r3519;
	mov.u32 	%r3570, %r3519;
	mov.u32 	%r3571, %r3519;
	mov.u32 	%r3572, %r3519;
	mov.u32 	%r3573, %r3519;
	mov.u32 	%r3574, %r3519;
	mov.u32 	%r3575, %r3519;
	mov.u32 	%r3576, %r3519;
	mov.u32 	%r3577, %r3519;
	mov.u32 	%r3578, %r3519;
	mov.u32 	%r3579, %r3519;
	mov.u32 	%r3580, %r3519;
	mov.u32 	%r3581, %r3519;
	mov.u32 	%r3582, %r3519;
	mov.u32 	%r3583, %r3519;
	mov.u32 	%r3584, %r3519;
	mov.u32 	%r3585, %r3519;
	mov.u32 	%r3586, %r3519;
	mov.u32 	%r3587, %r3519;
	mov.u32 	%r3588, %r3519;
	mov.u32 	%r3589, %r3519;
	mov.u32 	%r3590, %r3519;
	mov.u32 	%r3591, %r3519;
	mov.u32 	%r3592, %r3519;
	mov.u32 	%r3593, %r3519;
	mov.u32 	%r3594, %r3519;
	mov.u32 	%r3595, %r3519;
	mov.u32 	%r3596, %r3519;
	mov.u32 	%r3597, %r3519;
	mov.u32 	%r3598, %r3519;
	mov.u32 	%r3599, %r3519;
	mov.u32 	%r3600, %r3519;
	mov.u32 	%r3601, %r3519;
	mov.u32 	%r3602, %r3519;
	mov.u32 	%r3603, %r3519;
	mov.u32 	%r3604, %r3519;
	mov.u32 	%r3605, %r3519;
	mov.u32 	%r3606, %r3519;
	mov.u32 	%r3607, %r3519;
	mov.u32 	%r3608, %r3519;
	mov.u32 	%r3609, %r3519;
	mov.u32 	%r3610, %r3519;
	mov.u32 	%r3611, %r3519;
	mov.u32 	%r3612, %r3519;
	mov.u32 	%r3613, %r3519;
	mov.u32 	%r3614, %r3519;
	mov.u32 	%r3615, %r3519;
	mov.u32 	%r3616, %r3519;
	mov.u32 	%r3617, %r3519;
	mov.u32 	%r3618, %r3519;
	mov.u32 	%r3619, %r3519;
	mov.u32 	%r3620, %r3519;
	mov.u32 	%r3621, %r3519;
	mov.u32 	%r3622, %r3519;
	mov.u32 	%r3623, %r3519;
	mov.u32 	%r3624, %r3519;
	mov.u32 	%r3625, %r3519;
	mov.u32 	%r3626, %r3519;
	mov.u32 	%r3627, %r3519;
	mov.u32 	%r3628, %r3519;
	mov.u32 	%r3629, %r3519;
	mov.u32 	%r3630, %r3519;
	mov.u32 	%r3631, %r3519;
	mov.u32 	%r3632, %r3519;
	mov.u32 	%r3633, %r3519;
	mov.u32 	%r3634, %r3519;
	mov.u32 	%r3635, %r3519;
	mov.u32 	%r3636, %r3519;
	mov.u32 	%r3637, %r3519;
	mov.u32 	%r3638, %r3519;
	mov.u32 	%r3639, %r3519;
	mov.u32 	%r3640, %r3519;
	mov.u32 	%r3641, %r3519;
	mov.u32 	%r3642, %r3519;
	mov.u32 	%r3643, %r3519;
	mov.u32 	%r3644, %r3519;
	mov.u32 	%r3645, %r3519;
	mov.u32 	%r3646, %r3519;
$L__BB0_6:
	ld.param.u64 	%rd32, [_Z5FusedP6__halfPaS0__param_1];
	ld.param.u64 	%rd30, [_Z5FusedP6__halfPaS0__param_0];
	mov.u32 	%r1777, %tid.x;
	shl.b32 	%r1778, %r1777, 3;
	mov.u32 	%r1779, %tid.z;
	shl.b32 	%r1780, %r1779, 12;
	shl.b32 	%r1781, %r1777, 4;
	or.b32  	%r1782, %r1780, %r1781;
	mov.u32 	%r1783, _ZZ5FusedP6__halfPaS0_E15mediate0_shared;
	add.s32 	%r421, %r1783, %r1782;
	add.s32 	%r1136, %r421, 3584;
	add.s32 	%r1131, %r421, 2560;
	add.s32 	%r1126, %r421, 1536;
	add.s32 	%r1121, %r421, 512;
	add.s32 	%r436, %r421, 3072;
	add.s32 	%r431, %r421, 2048;
	add.s32 	%r426, %r421, 1024;
	cvt.s64.s32 	%rd24, %r3518;
	add.s64 	%rd23, %rd32, %rd24;
	bar.sync 	0;
	shl.b32 	%r1784, %r3647, 9;
	shl.b32 	%r1785, %r1779, 8;
	mov.u32 	%r1786, %tid.y;
	shl.b32 	%r1787, %r1786, 9;
	add.s32 	%r1788, %r1785, %r1787;
	add.s32 	%r1789, %r1788, %r1778;
	mad.lo.s32 	%r1790, %r1786, 261632, %r1789;
	add.s32 	%r1791, %r1790, %r11;
	add.s32 	%r1792, %r1791, %r1784;
	add.s32 	%r1793, %r1792, 512;
	shl.b32 	%r1794, %r1789, 1;
	mov.u32 	%r1795, _ZZ5FusedP6__halfPaS0_E13input0_shared;
	add.s32 	%r1796, %r1795, %r1794;
	shl.b32 	%r1797, %r3647, 14;
	not.b32 	%r1798, %r1797;
	and.b32  	%r1799, %r1798, 16384;
	add.s32 	%r336, %r1796, %r1799;
	mul.wide.s32 	%rd25, %r1793, 2;
	add.s64 	%rd15, %rd30, %rd25;
	// begin inline asm
	cp.async.cg.shared.global.L2::128B [%r336], [%rd15], 16;
	// end inline asm
	add.s32 	%r337, %r336, 2048;
	add.s64 	%rd16, %rd15, 1048576;
	// begin inline asm
	cp.async.cg.shared.global.L2::128B [%r337], [%rd16], 16;
	// end inline asm
	add.s32 	%r338, %r336, 4096;
	add.s64 	%rd17, %rd15, 2097152;
	// begin inline asm
	cp.async.cg.shared.global.L2::128B [%r338], [%rd17], 16;
	// end inline asm
	add.s32 	%r339, %r336, 6144;
	add.s64 	%rd18, %rd15, 3145728;
	// begin inline asm
	cp.async.cg.shared.global.L2::128B [%r339], [%rd18], 16;
	// end inline asm
	add.s32 	%r340, %r336, 8192;
	add.s64 	%rd19, %rd15, 4194304;
	// begin inline asm
	cp.async.cg.shared.global.L2::128B [%r340], [%rd19], 16;
	// end inline asm
	add.s32 	%r341, %r336, 10240;
	add.s64 	%rd20, %rd15, 5242880;
	// begin inline asm
	cp.async.cg.shared.global.L2::128B [%r341], [%rd20], 16;
	// end inline asm
	add.s32 	%r342, %r336, 12288;
	add.s64 	%rd21, %rd15, 6291456;
	// begin inline asm
	cp.async.cg.shared.global.L2::128B [%r342], [%rd21], 16;
	// end inline asm
	add.s32 	%r343, %r336, 14336;
	add.s64 	%rd22, %rd15, 7340032;
	// begin inline asm
	cp.async.cg.shared.global.L2::128B [%r343], [%rd22], 16;
	// end inline asm
	shl.b32 	%r1800, %r3647, 11;
	and.b32  	%r1801, %r1800, 2048;
	xor.b32  	%r1802, %r1801, 2048;
	mad.lo.s32 	%r1803, %r1779, 768, %r1788;
	add.s32 	%r1804, %r1803, %r1781;
	mov.u32 	%r1805, _ZZ5FusedP6__halfPaS0_E13input1_shared;
	add.s32 	%r1806, %r1805, %r1804;
	add.s32 	%r344, %r1806, %r1802;
	// begin inline asm
	cp.async.cg.shared.global.L2::128B [%r344], [%rd23], 16;
	// end inline asm
	// begin inline asm
	cp.async.commit_group;
	// end inline asm
	// begin inline asm
	cp.async.wait_group 1;
	// end inline asm
	bar.sync 	0;
	shl.b32 	%r1807, %r1779, 7;
	shl.b32 	%r1808, %r1786, 8;
	add.s32 	%r1809, %r1807, %r1808;
	shl.b32 	%r1810, %r1777, 2;
	add.s32 	%r1811, %r1809, %r1810;
	add.s32 	%r1812, %r1811, %r1801;
	add.s32 	%r1813, %r1805, %r1812;
	ld.shared.u32 	%r1814, [%r1813];
	shr.u32 	%r1815, %r1814, 8;
	shr.u32 	%r1816, %r1814, 16;
	shr.u32 	%r1817, %r1814, 24;
	and.b32  	%r345, %r1814, 15;
	// begin inline asm
	cvt.rn.f16.s32 %rs2, %r345;
	// end inline asm
	shr.u32 	%r1818, %r1814, 4;
	and.b32  	%r346, %r1818, 15;
	// begin inline asm
	cvt.rn.f16.s32 %rs3, %r346;
	// end inline asm
	and.b32  	%r347, %r1815, 15;
	// begin inline asm
	cvt.rn.f16.s32 %rs4, %r347;
	// end inline asm
	shr.u32 	%r1819, %r1814, 12;
	and.b32  	%r348, %r1819, 15;
	// begin inline asm
	cvt.rn.f16.s32 %rs5, %r348;
	// end inline asm
	and.b32  	%r349, %r1816, 15;
	// begin inline asm
	cvt.rn.f16.s32 %rs6, %r349;
	// end inline asm
	shr.u32 	%r1820, %r1814, 20;
	and.b32  	%r350, %r1820, 15;
	// begin inline asm
	cvt.rn.f16.s32 %rs7, %r350;
	// end inline asm
	and.b32  	%r351, %r1817, 15;
	// begin inline asm
	cvt.rn.f16.s32 %rs8, %r351;
	// end inline asm
	shr.u32 	%r352, %r1814, 28;
	// begin inline asm
	cvt.rn.f16.s32 %rs9, %r352;
	// end inline asm
	mov.b32 	%r1821, {%rs8, %rs9};
	mov.b32 	%r1822, {%rs6, %rs7};
	mov.b32 	%r1823, {%rs4, %rs5};
	mov.b32 	%r1824, {%rs2, %rs3};
	add.s32 	%r1825, %r1783, %r1794;
	st.shared.v4.u32 	[%r1825], {%r1824, %r1823, %r1822, %r1821};
	ld.shared.u32 	%r1826, [%r1813+512];
	shr.u32 	%r1827, %r1826, 8;
	shr.u32 	%r1828, %r1826, 16;
	shr.u32 	%r1829, %r1826, 24;
	and.b32  	%r353, %r1826, 15;
	// begin inline asm
	cvt.rn.f16.s32 %rs10, %r353;
	// end inline asm
	shr.u32 	%r1830, %r1826, 4;
	and.b32  	%r354, %r1830, 15;
	// begin inline asm
	cvt.rn.f16.s32 %rs11, %r354;
	// end inline asm
	and.b32  	%r355, %r1827, 15;
	// begin inline asm
	cvt.rn.f16.s32 %rs12, %r355;
	// end inline asm
	shr.u32 	%r1831, %r1826, 12;
	and.b32  	%r356, %r1831, 15;
	// begin inline asm
	cvt.rn.f16.s32 %rs13, %r356;
	// end inline asm
	and.b32  	%r357, %r1828, 15;
	// begin inline asm
	cvt.rn.f16.s32 %rs14, %r357;
	// end inline asm
	shr.u32 	%r1832, %r1826, 20;
	and.b32  	%r358, %r1832, 15;
	// begin inline asm
	cvt.rn.f16.s32 %rs15, %r358;
	// end inline asm
	and.b32  	%r359, %r1829, 15;
	// begin inline asm
	cvt.rn.f16.s32 %rs16, %r359;
	// end inline asm
	shr.u32 	%r360, %r1826, 28;
	// begin inline asm
	cvt.rn.f16.s32 %rs17, %r360;
	// end inline asm
	mov.b32 	%r1833, {%rs16, %rs17};
	mov.b32 	%r1834, {%rs14, %rs15};
	mov.b32 	%r1835, {%rs12, %rs13};
	mov.b32 	%r1836, {%rs10, %rs11};
	st.shared.v4.u32 	[%r1825+2048], {%r1836, %r1835, %r1834, %r1833};
	ld.shared.u32 	%r1837, [%r1813+1024];
	shr.u32 	%r1838, %r1837, 8;
	shr.u32 	%r1839, %r1837, 16;
	shr.u32 	%r1840, %r1837, 24;
	and.b32  	%r361, %r1837, 15;
	// begin inline asm
	cvt.rn.f16.s32 %rs18, %r361;
	// end inline asm
	shr.u32 	%r1841, %r1837, 4;
	and.b32  	%r362, %r1841, 15;
	// begin inline asm
	cvt.rn.f16.s32 %rs19, %r362;
	// end inline asm
	and.b32  	%r363, %r1838, 15;
	// begin inline asm
	cvt.rn.f16.s32 %rs20, %r363;
	// end inline asm
	shr.u32 	%r1842, %r1837, 12;
	and.b32  	%r364, %r1842, 15;
	// begin inline asm
	cvt.rn.f16.s32 %rs21, %r364;
	// end inline asm
	and.b32  	%r365, %r1839, 15;
	// begin inline asm
	cvt.rn.f16.s32 %rs22, %r365;
	// end inline asm
	shr.u32 	%r1843, %r1837, 20;
	and.b32  	%r366, %r1843, 15;
	// begin inline asm
	cvt.rn.f16.s32 %rs23, %r366;
	// end inline asm
	and.b32  	%r367, %r1840, 15;
	// begin inline asm
	cvt.rn.f16.s32 %rs24, %r367;
	// end inline asm
	shr.u32 	%r368, %r1837, 28;
	// begin inline asm
	cvt.rn.f16.s32 %rs25, %r368;
	// end inline asm
	mov.b32 	%r1844, {%rs24, %rs25};
	mov.b32 	%r1845, {%rs22, %rs23};
	mov.b32 	%r1846, {%rs20, %rs21};
	mov.b32 	%r1847, {%rs18, %rs19};
	st.shared.v4.u32 	[%r1825+4096], {%r1847, %r1846, %r1845, %r1844};
	ld.shared.u32 	%r1848, [%r1813+1536];
	shr.u32 	%r1849, %r1848, 8;
	shr.u32 	%r1850, %r1848, 16;
	shr.u32 	%r1851, %r1848, 24;
	and.b32  	%r369, %r1848, 15;
	// begin inline asm
	cvt.rn.f16.s32 %rs26, %r369;
	// end inline asm
	shr.u32 	%r1852, %r1848, 4;
	and.b32  	%r370, %r1852, 15;
	// begin inline asm
	cvt.rn.f16.s32 %rs27, %r370;
	// end inline asm
	and.b32  	%r371, %r1849, 15;
	// begin inline asm
	cvt.rn.f16.s32 %rs28, %r371;
	// end inline asm
	shr.u32 	%r1853, %r1848, 12;
	and.b32  	%r372, %r1853, 15;
	// begin inline asm
	cvt.rn.f16.s32 %rs29, %r372;
	// end inline asm
	and.b32  	%r373, %r1850, 15;
	// begin inline asm
	cvt.rn.f16.s32 %rs30, %r373;
	// end inline asm
	shr.u32 	%r1854, %r1848, 20;
	and.b32  	%r374, %r1854, 15;
	// begin inline asm
	cvt.rn.f16.s32 %rs31, %r374;
	// end inline asm
	and.b32  	%r375, %r1851, 15;
	// begin inline asm
	cvt.rn.f16.s32 %rs32, %r375;
	// end inline asm
	shr.u32 	%r376, %r1848, 28;
	// begin inline asm
	cvt.rn.f16.s32 %rs33, %r376;
	// end inline asm
	mov.b32 	%r1855, {%rs32, %rs33};
	mov.b32 	%r1856, {%rs30, %rs31};
	mov.b32 	%r1857, {%rs28, %rs29};
	mov.b32 	%r1858, {%rs26, %rs27};
	st.shared.v4.u32 	[%r1825+6144], {%r1858, %r1857, %r1856, %r1855};
	bar.sync 	0;
	shl.b32 	%r1859, %r3647, 13;
	and.b32  	%r1860, %r1859, 8192;
	shl.b32 	%r1861, %r1786, 12;
	or.b32  	%r1862, %r1778, %r1861;
	add.s32 	%r1863, %r1862, %r1860;
	shl.b32 	%r1864, %r1863, 1;
	add.s32 	%r381, %r1795, %r1864;
	// begin inline asm
	ldmatrix.sync.aligned.m8n8.x4.shared.b16{%r377, %r378, %r379, %r380}, [%r381];

	// end inline asm
	add.s32 	%r386, %r381, 1024;
	// begin inline asm
	ldmatrix.sync.aligned.m8n8.x4.shared.b16{%r382, %r383, %r384, %r385}, [%r386];

	// end inline asm
	add.s32 	%r391, %r381, 2048;
	// begin inline asm
	ldmatrix.sync.aligned.m8n8.x4.shared.b16{%r387, %r388, %r389, %r390}, [%r391];

	// end inline asm
	add.s32 	%r396, %r381, 3072;
	// begin inline asm
	ldmatrix.sync.aligned.m8n8.x4.shared.b16{%r392, %r393, %r394, %r395}, [%r396];

	// end inline asm
	add.s32 	%r401, %r381, 4096;
	// begin inline asm
	ldmatrix.sync.aligned.m8n8.x4.shared.b16{%r397, %r398, %r399, %r400}, [%r401];

	// end inline asm
	add.s32 	%r406, %r381, 5120;
	// begin inline asm
	ldmatrix.sync.aligned.m8n8.x4.shared.b16{%r402, %r403, %r404, %r405}, [%r406];

	// end inline asm
	add.s32 	%r411, %r381, 6144;
	// begin inline asm
	ldmatrix.sync.aligned.m8n8.x4.shared.b16{%r407, %r408, %r409, %r410}, [%r411];

	// end inline asm
	add.s32 	%r416, %r381, 7168;
	// begin inline asm
	ldmatrix.sync.aligned.m8n8.x4.shared.b16{%r412, %r413, %r414, %r415}, [%r416];

	// end inline asm
	// begin inline asm
	ldmatrix.sync.aligned.m8n8.x4.shared.b16{%r417, %r418, %r419, %r420}, [%r421];

	// end inline asm
	// begin inline asm
	ldmatrix.sync.aligned.m8n8.x4.shared.b16{%r422, %r423, %r424, %r425}, [%r426];

	// end inline asm
	// begin inline asm
	ldmatrix.sync.aligned.m8n8.x4.shared.b16{%r427, %r428, %r429, %r430}, [%r431];

	// end inline asm
	// begin inline asm
	ldmatrix.sync.aligned.m8n8.x4.shared.b16{%r432, %r433, %r434, %r435}, [%r436];

	// end inline asm
	// begin inline asm
	mma.sync.aligned.m16n8k16.row.col.f16.f16.f16.f16{%r437, %r438}, {%r377, %r378, %r379, %r380}, {%r417, %r418}, {%r3542, %r3541};

	// end inline asm
	// begin inline asm
	mma.sync.aligned.m16n8k16.row.col.f16.f16.f16.f16{%r447, %r448}, {%r377, %r378, %r379, %r380}, {%r419, %r420}, {%r3540, %r3539};

	// end inline asm
	// begin inline asm
	mma.sync.aligned.m16n8k16.row.col.f16.f16.f16.f16{%r457, %r458}, {%r377, %r378, %r379, %r380}, {%r422, %r423}, {%r3538, %r3537};

	// end inline asm
	// begin inline asm
	mma.sync.aligned.m16n8k16.row.col.f16.f16.f16.f16{%r467, %r468}, {%r377, %r378, %r379, %r380}, {%r424, %r425}, {%r3536, %r3535};

	// end inline asm
	// begin inline asm
	mma.sync.aligned.m16n8k16.row.col.f16.f16.f16.f16{%r477, %r478}, {%r377, %r378, %r379, %r380}, {%r427, %r428}, {%r3534, %r3533};

	// end inline asm
	// begin inline asm
	mma.sync.aligned.m16n8k16.row.col.f16.f16.f16.f16{%r487, %r488}, {%r377, %r378, %r379, %r380}, {%r429, %r430}, {%r3532, %r3531};

	// end inline asm
	// begin inline asm
	mma.sync.aligned.m16n8k16.row.col.f16.f16.f16.f16{%r497, %r498}, {%r377, %r378, %r379, %r380}, {%r432, %r433}, {%r3530, %r3529};

	// end inline asm
	// begin inline asm
	mma.sync.aligned.m16n8k16.row.col.f16.f16.f16.f16{%r507, %r508}, {%r377, %r378, %r379, %r380}, {%r434, %r435}, {%r3528, %r3527};

	// end inline asm
	// begin inline asm
	mma.sync.aligned.m16n8k16.row.col.f16.f16.f16.f16{%r517, %r518}, {%r382, %r383, %r384, %r385}, {%r417, %r418}, {%r3526, %r3525};

	// end inline asm
	// begin inline asm
	mma.sync.aligned.m16n8k16.row.col.f16.f16.f16.f16{%r527, %r528}, {%r382, %r383, %r384, %r385}, {%r419, %r420}, {%r3524, %r3523};

	// end inline asm
	// begin inline asm
	mma.sync.aligned.m16n8k16.row.col.f16.f16.f16.f16{%r537, %r538}, {%r382, %r383, %r384, %r385}, {%r422, %r423}, {%r3522, %r3521};

	// end inline asm
	// begin inline asm
	mma.sync.aligned.m16n8k16.row.col.f16.f16.f16.f16{%r547, %r548}, {%r382, %r383, %r384, %r385}, {%r424, %r425}, {%r3520, %r3519};

	// end inline asm
	// begin inline asm
	mma.sync.aligned.m16n8k16.row.col.f16.f16.f16.f16{%r557, %r558}, {%r382, %r383, %r384, %r385}, {%r427, %r428}, {%r3543, %r3544};

	// end inline asm
	// begin inline asm
	mma.sync.aligned.m16n8k16.row.col.f16.f16.f16.f16{%r567, %r568}, {%r382, %r383, %r384, %r385}, {%r429, %r430}, {%r3545, %r3546};

	// end inline asm
	// begin inline asm
	mma.sync.aligned.m16n8k16.row.col.f16.f16.f16.f16{%r577, %r578}, {%r382, %r383, %r384, %r385}, {%r432, %r433}, {%r3547, %r3548};

	// end inline asm
	// begin inline asm
	mma.sync.aligned.m16n8k16.row.col.f16.f16.f16.f16{%r587, %r588}, {%r382, %r383, %r384, %r385}, {%r434, %r435}, {%r3549, %r3550};

	// end inline asm
	// begin inline asm
	mma.sync.aligned.m16n8k16.row.col.f16.f16.f16.f16{%r597, %r598}, {%r387, %r388, %r389, %r390}, {%r417, %r418}, {%r3551, %r3552};

	// end inline asm
	// begin inline asm
	mma.sync.aligned.m16n8k16.row.col.f16.f16.f16.f16{%r607, %r608}, {%r387, %r388, %r389, %r390}, {%r419, %r420}, {%r3553, %r3554};

	// end inline asm
	// begin inline asm
	mma.sync.aligned.m16n8k16.row.col.f16.f16.f16.f16{%r617, %r618}, {%r387, %r388, %r389, %r390}, {%r422, %r423}, {%r3555, %r3556};

	// end inline asm
	// begin inline asm
	mma.sync.aligned.m16n8k16.row.col.f16.f16.f16.f16{%r627, %r628}, {%r387, %r388, %r389, %r390}, {%r424, %r425}, {%r3557, %r3558};

	// end inline asm
	// begin inline asm
	mma.sync.aligned.m16n8k16.row.col.f16.f16.f16.f16{%r637, %r638}, {%r387, %r388, %r389, %r390}, {%r427, %r428}, {%r3559, %r3560};

	// end inline asm
	// begin inline asm
	mma.sync.aligned.m16n8k16.row.col.f16.f16.f16.f16{%r647, %r648}, {%r387, %r388, %r389, %r390}, {%r429, %r430}, {%r3561, %r3562};

	// end inline asm
	// begin inline asm
	mma.sync.aligned.m16n8k16.row.col.f16.f16.f16.f16{%r657, %r658}, {%r387, %r388, %r389, %r390}, {%r432, %r433}, {%r3563, %r3564};

	// end inline asm
	// begin inline asm
	mma.sync.aligned.m16n8k16.row.col.f16.f16.f16.f16{%r667, %r668}, {%r387, %r388, %r389, %r390}, {%r434, %r435}, {%r3565, %r3566};

	// end inline asm
	// begin inline asm
	mma.sync.aligned.m16n8k16.row.col.f16.f16.f16.f16{%r677, %r678}, {%r392, %r393, %r394, %r395}, {%r417, %r418}, {%r3567, %r3568};

	// end inline asm
	// begin inline asm
	mma.sync.aligned.m16n8k16.row.col.f16.f16.f16.f16{%r687, %r688}, {%r392, %r393, %r394, %r395}, {%r419, %r420}, {%r3569, %r3570};

	// end inline asm
	// begin inline asm
	mma.sync.aligned.m16n8k16.row.col.f16.f16.f16.f16{%r697, %r698}, {%r392, %r393, %r394, %r395}, {%r422, %r423}, {%r3571, %r3572};

	// end inline asm
	// begin inline asm
	mma.sync.aligned.m16n8k16.row.col.f16.f16.f16.f16{%r707, %r708}, {%r392, %r393, %r394, %r395}, {%r424, %r425}, {%r3573, %r3574};

	// end inline asm
	// begin inline asm
	mma.sync.aligned.m16n8k16.row.col.f16.f16.f16.f16{%r717, %r718}, {%r392, %r393, %r394, %r395}, {%r427, %r428}, {%r3575, %r3576};

	// end inline asm
	// begin inline asm
	mma.sync.aligned.m16n8k16.row.col.f16.f16.f16.f16{%r727, %r728}, {%r392, %r393, %r394, %r395}, {%r429, %r430}, {%r3577, %r3578};

	// end inline asm
	// begin inline asm
	mma.sync.aligned.m16n8k16.row.col.f16.f16.f16.f16{%r737, %r738}, {%r392, %r393, %r394, %r395}, {%r432, %r433}, {%r3579, %r3580};

	// end inline asm
	// begin inline asm
	mma.sync.aligned.m16n8k16.row.col.f16.f16.f16.f16{%r747, %r748}, {%r392, %r393, %r394, %r395}, {%r434, %r435}, {%r3581, %r3582};

	// end inline asm
	// begin inline asm
	mma.sync.aligned.m16n8k16.row.col.f16.f16.f16.f16{%r757, %r758}, {%r397, %r398, %r399, %r400}, {%r417, %r418}, {%r3583, %r3584};

	// end inline asm
	// begin inline asm
	mma.sync.aligned.m16n8k16.row.col.f16.f16.f16.f16{%r767, %r768}, {%r397, %r398, %r399, %r400}, {%r419, %r420}, {%r3585, %r3586};

	// end inline asm
	// begin inline asm
	mma.sync.aligned.m16n8k16.row.col.f16.f16.f16.f16{%r777, %r778}, {%r397, %r398, %r399, %r400}, {%r422, %r423}, {%r3587, %r3588};

	// end inline asm
	// begin inline asm
	mma.sync.aligned.m16n8k16.row.col.f16.f16.f16.f16{%r787, %r788}, {%r397, %r398, %r399, %r400}, {%r424, %r425}, {%r3589, %r3590};

	// end inline asm
	// begin inline asm
	mma.sync.aligned.m16n8k16.row.col.f16.f16.f16.f16{%r797, %r798}, {%r397, %r398, %r399, %r400}, {%r427, %r428}, {%r3591, %r3592};

	// end inline asm
	// begin inline asm
	mma.sync.aligned.m16n8k16.row.col.f16.f16.f16.f16{%r807, %r808}, {%r397, %r398, %r399, %r400}, {%r429, %r430}, {%r3593, %r3594};

	// end inline asm
	// begin inline asm
	mma.sync.aligned.m16n8k16.row.col.f16.f16.f16.f16{%r817, %r818}, {%r397, %r398, %r399, %r400}, {%r432, %r433}, {%r3595, %r3596};

	// end inline asm
	// begin inline asm
	mma.sync.aligned.m16n8k16.row.col.f16.f16.f16.f16{%r827, %r828}, {%r397, %r398, %r399, %r400}, {%r434, %r435}, {%r3597, %r3598};

	// end inline asm
	// begin inline asm
	mma.sync.aligned.m16n8k16.row.col.f16.f16.f16.f16{%r837, %r838}, {%r402, %r403, %r404, %r405}, {%r417, %r418}, {%r3599, %r3600};

	// end inline asm
	// begin inline asm
	mma.sync.aligned.m16n8k16.row.col.f16.f16.f16.f16{%r847, %r848}, {%r402, %r403, %r404, %r405}, {%r419, %r420}, {%r3601, %r3602};

	// end inline asm
	// begin inline asm
	mma.sync.aligned.m16n8k16.row.col.f16.f16.f16.f16{%r857, %r858}, {%r402, %r403, %r404, %r405}, {%r422, %r423}, {%r3603, %r3604};

	// end inline asm
	// begin inline asm
	mma.sync.aligned.m16n8k16.row.col.f16.f16.f16.f16{%r867, %r868}, {%r402, %r403, %r404, %r405}, {%r424, %r425}, {%r3605, %r3606};

	// end inline asm
	// begin inline asm
	mma.sync.aligned.m16n8k16.row.col.f16.f16.f16.f16{%r877, %r878}, {%r402, %r403, %r404, %r405}, {%r427, %r428}, {%r3607, %r3608};

	// end inline asm
	// begin inline asm
	mma.sync.aligned.m16n8k16.row.col.f16.f16.f16.f16{%r887, %r888}, {%r402, %r403, %r404, %r405}, {%r429, %r430}, {%r3609, %r3610};

	// end inline asm
	// begin inline asm
	mma.sync.aligned.m16n8k16.row.col.f16.f16.f16.f16{%r897, %r898}, {%r402, %r403, %r404, %r405}, {%r432, %r433}, {%r3611, %r3612};

	// end inline asm
	// begin inline asm
	mma.sync.aligned.m16n8k16.row.col.f16.f16.f16.f16{%r907, %r908}, {%r402, %r403, %r404, %r405}, {%r434, %r435}, {%r3613, %r3614};

	// end inline asm
	// begin inline asm
	mma.sync.aligned.m16n8k16.row.col.f16.f16.f16.f16{%r917, %r918}, {%r407, %r408, %r409, %r410}, {%r417, %r418}, {%r3615, %r3616};

	// end inline asm
	// begin inline asm
	mma.sync.aligned.m16n8k16.row.col.f16.f16.f16.f16{%r927, %r928}, {%r407, %r408, %r409, %r410}, {%r419, %r420}, {%r3617, %r3618};

	// end inline asm
	// begin inline asm
	mma.sync.aligned.m16n8k16.row.col.f16.f16.f16.f16{%r937, %r938}, {%r407, %r408, %r409, %r410}, {%r422, %r423}, {%r3619, %r3620};

	// end inline asm
	// begin inline asm
	mma.sync.aligned.m16n8k16.row.col.f16.f16.f16.f16{%r947, %r948}, {%r407, %r408, %r409, %r410}, {%r424, %r425}, {%r3621, %r3622};

	// end inline asm
	// begin inline asm
	mma.sync.aligned.m16n8k16.row.col.f16.f16.f16.f16{%r957, %r958}, {%r407, %r408, %r409, %r410}, {%r427, %r428}, {%r3623, %r3624};

	// end inline asm
	// begin inline asm
	mma.sync.aligned.m16n8k16.row.col.f16.f16.f16.f16{%r967, %r968}, {%r407, %r408, %r409, %r410}, {%r429, %r430}, {%r3625, %r3626};

	// end inline asm
	// begin inline asm
	mma.sync.aligned.m16n8k16.row.col.f16.f16.f16.f16{%r977, %r978}, {%r407, %r408, %r409, %r410}, {%r432, %r433}, {%r3627, %r3628};

	// end inline asm
	// begin inline asm
	mma.sync.aligned.m16n8k16.row.col.f16.f16.f16.f16{%r987, %r988}, {%r407, %r408, %r409, %r410}, {%r434, %r435}, {%r3629, %r3630};

	// end inline asm
	// begin inline asm
	mma.sync.aligned.m16n8k16.row.col.f16.f16.f16.f16{%r997, %r998}, {%r412, %r413, %r414, %r415}, {%r417, %r418}, {%r3631, %r3632};

	// end inline asm
	// begin inline asm
	mma.sync.aligned.m16n8k16.row.col.f16.f16.f16.f16{%r1007, %r1008}, {%r412, %r413, %r414, %r415}, {%r419, %r420}, {%r3633, %r3634};

	// end inline asm
	// begin inline asm
	mma.sync.aligned.m16n8k16.row.col.f16.f16.f16.f16{%r1017, %r1018}, {%r412, %r413, %r414, %r415}, {%r422, %r423}, {%r3635, %r3636};

	// end inline asm
	// begin inline asm
	mma.sync.aligned.m16n8k16.row.col.f16.f16.f16.f16{%r1027, %r1028}, {%r412, %r413, %r414, %r415}, {%r424, %r425}, {%r3637, %r3638};

	// end inline asm
	// begin inline asm
	mma.sync.aligned.m16n8k16.row.col.f16.f16.f16.f16{%r1037, %r1038}, {%r412, %r413, %r414, %r415}, {%r427, %r428}, {%r3639, %r3640};

	// end inline asm
	// begin inline asm
	mma.sync.aligned.m16n8k16.row.col.f16.f16.f16.f16{%r1047, %r1048}, {%r412, %r413, %r414, %r415}, {%r429, %r430}, {%r3641, %r3642};

	// end inline asm
	// begin inline asm
	mma.sync.aligned.m16n8k16.row.col.f16.f16.f16.f16{%r1057, %r1058}, {%r412, %r413, %r414, %r415}, {%r432, %r433}, {%r3643, %r3644};

	// end inline asm
	// begin inline asm
	mma.sync.aligned.m16n8k16.row.col.f16.f16.f16.f16{%r1067, %r1068}, {%r412, %r413, %r414, %r415}, {%r434, %r435}, {%r3645, %r3646};

	// end inline asm
	add.s32 	%r1081, %r381, 512;
	// begin inline asm
	ldmatrix.sync.aligned.m8n8.x4.shared.b16{%r1077, %r1078, %r1079, %r1080}, [%r1081];

	// end inline asm
	add.s32 	%r1086, %r381, 1536;
	// begin inline asm
	ldmatrix.sync.aligned.m8n8.x4.shared.b16{%r1082, %r1083, %r1084, %r1085}, [%r1086];

	// end inline asm
	add.s32 	%r1091, %r381, 2560;
	// begin inline asm
	ldmatrix.sync.aligned.m8n8.x4.shared.b16{%r1087, %r1088, %r1089, %r1090}, [%r1091];

	// end inline asm
	add.s32 	%r1096, %r381, 3584;
	// begin inline asm
	ldmatrix.sync.aligned.m8n8.x4.shared.b16{%r1092, %r1093, %r1094, %r1095}, [%r1096];

	// end inline asm
	add.s32 	%r1101, %r381, 4608;
	// begin inline asm
	ldmatrix.sync.aligned.m8n8.x4.shared.b16{%r1097, %r1098, %r1099, %r1100}, [%r1101];

	// end inline asm
	add.s32 	%r1106, %r381, 5632;
	// begin inline asm
	ldmatrix.sync.aligned.m8n8.x4.shared.b16{%r1102, %r1103, %r1104, %r1105}, [%r1106];

	// end inline asm
	add.s32 	%r1111, %r381, 6656;
	// begin inline asm
	ldmatrix.sync.aligned.m8n8.x4.shared.b16{%r1107, %r1108, %r1109, %r1110}, [%r1111];

	// end inline asm
	add.s32 	%r1116, %r381, 7680;
	// begin inline asm
	ldmatrix.sync.aligned.m8n8.x4.shared.b16{%r1112, %r1113, %r1114, %r1115}, [%r1116];

	// end inline asm
	// begin inline asm
	ldmatrix.sync.aligned.m8n8.x4.shared.b16{%r1117, %r1118, %r1119, %r1120}, [%r1121];

	// end inline asm
	// begin inline asm
	ldmatrix.sync.aligned.m8n8.x4.shared.b16{%r1122, %r1123, %r1124, %r1125}, [%r1126];

	// end inline asm
	// begin inline asm
	ldmatrix.sync.aligned.m8n8.x4.shared.b16{%r1127, %r1128, %r1129, %r1130}, [%r1131];

	// end inline asm
	// begin inline asm
	ldmatrix.sync.aligned.m8n8.x4.shared.b16{%r1132, %r1133, %r1134, %r1135}, [%r1136];

	// end inline asm
	// begin inline asm
	mma.sync.aligned.m16n8k16.row.col.f16.f16.f16.f16{%r3542, %r3541}, {%r1077, %r1078, %r1079, %r1080}, {%r1117, %r1118}, {%r437, %r438};

	// end inline asm
	// begin inline asm
	mma.sync.aligned.m16n8k16.row.col.f16.f16.f16.f16{%r3540, %r3539}, {%r1077, %r1078, %r1079, %r1080}, {%r1119, %r1120}, {%r447, %r448};

	// end inline asm
	// begin inline asm
	mma.sync.aligned.m16n8k16.row.col.f16.f16.f16.f16{%r3538, %r3537}, {%r1077, %r1078, %r1079, %r1080}, {%r1122, %r1123}, {%r457, %r458};

	// end inline asm
	// begin inline asm
	mma.sync.aligned.m16n8k16.row.col.f16.f16.f16.f16{%r3536, %r3535}, {%r1077, %r1078, %r1079, %r1080}, {%r1124, %r1125}, {%r467, %r468};

	// end inline asm
	// begin inline asm
	mma.sync.aligned.m16n8k16.row.col.f16.f16.f16.f16{%r3534, %r3533}, {%r1077, %r1078, %r1079, %r1080}, {%r1127, %r1128}, {%r477, %r478};

	// end inline asm
	// begin inline asm
	mma.sync.aligned.m16n8k16.row.col.f16.f16.f16.f16{%r3532, %r3531}, {%r1077, %r1078, %r1079, %r1080}, {%r1129, %r1130}, {%r487, %r488};

	// end inline asm
	// begin inline asm
	mma.sync.aligned.m16n8k16.row.col.f16.f16.f16.f16{%r3530, %r3529}, {%r1077, %r1078, %r1079, %r1080}, {%r1132, %r1133}, {%r497, %r498};

	// end inline asm
	// begin inline asm
	mma.sync.aligned.m16n8k16.row.col.f16.f16.f16.f16{%r3528, %r3527}, {%r1077, %r1078, %r1079, %r1080}, {%r1134, %r1135}, {%r507, %r508};

	// end inline asm
	// begin inline asm
	mma.sync.aligned.m16n8k16.row.col.f16.f16.f16.f16{%r3526, %r3525}, {%r1082, %r1083, %r1084, %r1085}, {%r1117, %r1118}, {%r517, %r518};

	// end inline asm
	// begin inline asm
	mma.sync.aligned.m16n8k16.row.col.f16.f16.f16.f16{%r3524, %r3523}, {%r1082, %r1083, %r1084, %r1085}, {%r1119, %r1120}, {%r527, %r528};

	// end inline asm
	// begin inline asm
	mma.sync.aligned.m16n8k16.row.col.f16.f16.f16.f16{%r3522, %r3521}, {%r1082, %r1083, %r1084, %r1085}, {%r1122, %r1123}, {%r537, %r538};

	// end inline asm
	// begin inline asm
	mma.sync.aligned.m16n8k16.row.col.f16.f16.f16.f16{%r3520, %r3519}, {%r1082, %r1083, %r1084, %r1085}, {%r1124, %r1125}, {%r547, %r548};

	// end inline asm
	// begin inline asm
	mma.sync.aligned.m16n8k16.row.col.f16.f16.f16.f16{%r3543, %r3544}, {%r1082, %r1083, %r1084, %r1085}, {%r1127, %r1128}, {%r557, %r558};

	// end inline asm
	// begin inline asm
	mma.sync.aligned.m16n8k16.row.col.f16.f16.f16.f16{%r3545, %r3546}, {%r1082, %r1083, %r1084, %r1085}, {%r1129, %r1130}, {%r567, %r568};

	// end inline asm
	// begin inline asm
	mma.sync.aligned.m16n8k16.row.col.f16.f16.f16.f16{%r3547, %r3548}, {%r1082, %r1083, %r1084, %r1085}, {%r1132, %r1133}, {%r577, %r578};

	// end inline asm
	// begin inline asm
	mma.sync.aligned.m16n8k16.row.col.f16.f16.f16.f16{%r3549, %r3550}, {%r1082, %r1083, %r1084, %r1085}, {%r1134, %r1135}, {%r587, %r588};

	// end inline asm
	// begin inline asm
	mma.sync.aligned.m16n8k16.row.col.f16.f16.f16.f16{%r3551, %r3552}, {%r1087, %r1088, %r1089, %r1090}, {%r1117, %r1118}, {%r597, %r598};

	// end inline asm
	// begin inline asm
	mma.sync.aligned.m16n8k16.row.col.f16.f16.f16.f16{%r3553, %r3554}, {%r1087, %r1088, %r1089, %r1090}, {%r1119, %r1120}, {%r607, %r608};

	// end inline asm
	// begin inline asm
	mma.sync.aligned.m16n8k16.row.col.f16.f16.f16.f16{%r3555, %r3556}, {%r1087, %r1088, %r1089, %r1090}, {%r1122, %r1123}, {%r617, %r618};

	// end inline asm
	// begin inline asm
	mma.sync.aligned.m16n8k16.row.col.f16.f16.f16.f16{%r3557, %r3558}, {%r1087, %r1088, %r1089, %r1090}, {%r1124, %r1125}, {%r627, %r628};

	// end inline asm
	// begin inline asm
	mma.sync.aligned.m16n8k16.row.col.f16.f16.f16.f16{%r3559, %r3560}, {%r1087, %r1088, %r1089, %r1090}, {%r1127, %r1128}, {%r637, %r638};

	// end inline asm
	// begin inline asm
	mma.sync.aligned.m16n8k16.row.col.f16.f16.f16.f16{%r3561, %r3562}, {%r1087, %r1088, %r1089, %r1090}, {%r1129, %r1130}, {%r647, %r648};

	// end inline asm
	// begin inline asm
	mma.sync.aligned.m16n8k16.row.col.f16.f16.f16.f16{%r3563, %r3564}, {%r1087, %r1088, %r1089, %r1090}, {%r1132, %r1133}, {%r657, %r658};

	// end inline asm
	// begin inline asm
	mma.sync.aligned.m16n8k16.row.col.f16.f16.f16.f16{%r3565, %r3566}, {%r1087, %r1088, %r1089, %r1090}, {%r1134, %r1135}, {%r667, %r668};

	// end inline asm
	// begin inline asm
	mma.sync.aligned.m16n8k16.row.col.f16.f16.f16.f16{%r3567, %r3568}, {%r1092, %r1093, %r1094, %r1095}, {%r1117, %r1118}, {%r677, %r678};

	// end inline asm
	// begin inline asm
	mma.sync.aligned.m16n8k16.row.col.f16.f16.f16.f16{%r3569, %r3570}, {%r1092, %r1093, %r1094, %r1095}, {%r1119, %r1120}, {%r687, %r688};

	// end inline asm
	// begin inline asm
	mma.sync.aligned.m16n8k16.row.col.f16.f16.f16.f16{%r3571, %r3572}, {%r1092, %r1093, %r1094, %r1095}, {%r1122, %r1123}, {%r697, %r698};

	// end inline asm
	// begin inline asm
	mma.sync.aligned.m16n8k16.row.col.f16.f16.f16.f16{%r3573, %r3574}, {%r1092, %r1093, %r1094, %r1095}, {%r1124, %r1125}, {%r707, %r708};

	// end inline asm
	// begin inline asm
	mma.sync.aligned.m16n8k16.row.col.f16.f16.f16.f16{%r3575, %r3576}, {%r1092, %r1093, %r1094, %r1095}, {%r1127, %r1128}, {%r717, %r718};

	// end inline asm
	// begin inline asm
	mma.sync.aligned.m16n8k16.row.col.f16.f16.f16.f16{%r3577, %r3578}, {%r1092, %r1093, %r1094, %r1095}, {%r1129, %r1130}, {%r727, %r728};

	// end inline asm
	// begin inline asm
	mma.sync.aligned.m16n8k16.row.col.f16.f16.f16.f16{%r3579, %r3580}, {%r1092, %r1093, %r1094, %r1095}, {%r1132, %r1133}, {%r737, %r738};

	// end inline asm
	// begin inline asm
	mma.sync.aligned.m16n8k16.row.col.f16.f16.f16.f16{%r3581, %r3582}, {%r1092, %r1093, %r1094, %r1095}, {%r1134, %r1135}, {%r747, %r748};

	// end inline asm
	// begin inline asm
	mma.sync.aligned.m16n8k16.row.col.f16.f16.f16.f16{%r3583, %r3584}, {%r1097, %r1098, %r1099, %r1100}, {%r1117, %r1118}, {%r757, %r758};

	// end inline asm
	// begin inline asm
	mma.sync.aligned.m16n8k16.row.col.f16.f16.f16.f16{%r3585, %r3586}, {%r1097, %r1098, %r1099, %r1100}, {%r1119, %r1120}, {%r767, %r768};

	// end inline asm
	// begin inline asm
	mma.sync.aligned.m16n8k16.row.col.f16.f16.f16.f16{%r3587, %r3588}, {%r1097, %r1098, %r1099, %r1100}, {%r1122, %r1123}, {%r777, %r778};

	// end inline asm
	// begin inline asm
	mma.sync.aligned.m16n8k16.row.col.f16.f16.f16.f16{%r3589, %r3590}, {%r1097, %r1098, %r1099, %r1100}, {%r1124, %r1125}, {%r787, %r788};

	// end inline asm
	// begin inline asm
	mma.sync.aligned.m16n8k16.row.col.f16.f16.f16.f16{%r3591, %r3592}, {%r1097, %r1098, %r1099, %r1100}, {%r1127, %r1128}, {%r797, %r798};

	// end inline asm
	// begin inline asm
	mma.sync.aligned.m16n8k16.row.col.f16.f16.f16.f16{%r3593, %r3594}, {%r1097, %r1098, %r1099, %r1100}, {%r1129, %r1130}, {%r807, %r808};

	// end inline asm
	// begin inline asm
	mma.sync.aligned.m16n8k16.row.col.f16.f16.f16.f16{%r3595, %r3596}, {%r1097, %r1098, %r1099, %r1100}, {%r1132, %r1133}, {%r817, %r818};

	// end inline asm
	// begin inline asm
	mma.sync.aligned.m16n8k16.row.col.f16.f16.f16.f16{%r3597, %r3598}, {%r1097, %r1098, %r1099, %r1100}, {%r1134, %r1135}, {%r827, %r828};

	// end inline asm
	// begin inline asm
	mma.sync.aligned.m16n8k16.row.col.f16.f16.f16.f16{%r3599, %r3600}, {%r1102, %r1103, %r1104, %r1105}, {%r1117, %r1118}, {%r837, %r838};

	// end inline asm
	// begin inline asm
	mma.sync.aligned.m16n8k16.row.col.f16.f16.f16.f16{%r3601, %r3602}, {%r1102, %r1103, %r1104, %r1105}, {%r1119, %r1120}, {%r847, %r848};

	// end inline asm
	// begin inline asm
	mma.sync.aligned.m16n8k16.row.col.f16.f16.f16.f16{%r3603, %r3604}, {%r1102, %r1103, %r1104, %r1105}, {%r1122, %r1123}, {%r857, %r858};

	// end inline asm
	// begin inline asm
	mma.sync.aligned.m16n8k16.row.col.f16.f16.f16.f16{%r3605, %r3606}, {%r1102, %r1103, %r1104, %r1105}, {%r1124, %r1125}, {%r867, %r868};

	// end inline asm
	// begin inline asm
	mma.sync.aligned.m16n8k16.row.col.f16.f16.f16.f16{%r3607, %r3608}, {%r1102, %r1103, %r1104, %r1105}, {%r1127, %r1128}, {%r877, %r878};

	// end inline asm
	// begin inline asm
	mma.sync.aligned.m16n8k16.row.col.f16.f16.f16.f16{%r3609, %r3610}, {%r1102, %r1103, %r1104, %r1105}, {%r1129, %r1130}, {%r887, %r888};

	// end inline asm
	// begin inline asm
	mma.sync.aligned.m16n8k16.row.col.f16.f16.f16.f16{%r3611, %r3612}, {%r1102, %r1103, %r1104, %r1105}, {%r1132, %r1133}, {%r897, %r898};

	// end inline asm
	// begin inline asm
	mma.sync.aligned.m16n8k16.row.col.f16.f16.f16.f16{%r3613, %r3614}, {%r1102, %r1103, %r1104, %r1105}, {%r1134, %r1135}, {%r907, %r908};

	// end inline asm
	// begin inline asm
	mma.sync.aligned.m16n8k16.row.col.f16.f16.f16.f16{%r3615, %r3616}, {%r1107, %r1108, %r1109, %r1110}, {%r1117, %r1118}, {%r917, %r918};

	// end inline asm
	// begin inline asm
	mma.sync.aligned.m16n8k16.row.col.f16.f16.f16.f16{%r3617, %r3618}, {%r1107, %r1108, %r1109, %r1110}, {%r1119, %r1120}, {%r927, %r928};

	// end inline asm
	// begin inline asm
	mma.sync.aligned.m16n8k16.row.col.f16.f16.f16.f16{%r3619, %r3620}, {%r1107, %r1108, %r1109, %r1110}, {%r1122, %r1123}, {%r937, %r938};

	// end inline asm
	// begin inline asm
	mma.sync.aligned.m16n8k16.row.col.f16.f16.f16.f16{%r3621, %r3622}, {%r1107, %r1108, %r1109, %r1110}, {%r1124, %r1125}, {%r947, %r948};

	// end inline asm
	// begin inline asm
	mma.sync.aligned.m16n8k16.row.col.f16.f16.f16.f16{%r3623, %r3624}, {%r1107, %r1108, %r1109, %r1110}, {%r1127, %r1128}, {%r957, %r958};

	// end inline asm
	// begin inline asm
	mma.sync.aligned.m16n8k16.row.col.f16.f16.f16.f16{%r3625, %r3626}, {%r1107, %r1108, %r1109, %r1110}, {%r1129, %r1130}, {%r967, %r968};

	// end inline asm
	// begin inline asm
	mma.sync.aligned.m16n8k16.row.col.f16.f16.f16.f16{%r3627, %r3628}, {%r1107, %r1108, %r1109, %r1110}, {%r1132, %r1133}, {%r977, %r978};

	// end inline asm
	// begin inline asm
	mma.sync.aligned.m16n8k16.row.col.f16.f16.f16.f16{%r3629, %r3630}, {%r1107, %r1108, %r1109, %r1110}, {%r1134, %r1135}, {%r987, %r988};

	// end inline asm
	// begin inline asm
	mma.sync.aligned.m16n8k16.row.col.f16.f16.f16.f16{%r3631, %r3632}, {%r1112, %r1113, %r1114, %r1115}, {%r1117, %r1118}, {%r997, %r998};

	// end inline asm
	// begin inline asm
	mma.sync.aligned.m16n8k16.row.col.f16.f16.f16.f16{%r3633, %r3634}, {%r1112, %r1113, %r1114, %r1115}, {%r1119, %r1120}, {%r1007, %r1008};

	// end inline asm
	// begin inline asm
	mma.sync.aligned.m16n8k16.row.col.f16.f16.f16.f16{%r3635, %r3636}, {%r1112, %r1113, %r1114, %r1115}, {%r1122, %r1123}, {%r1017, %r1018};

	// end inline asm
	// begin inline asm
	mma.sync.aligned.m16n8k16.row.col.f16.f16.f16.f16{%r3637, %r3638}, {%r1112, %r1113, %r1114, %r1115}, {%r1124, %r1125}, {%r1027, %r1028};

	// end inline asm
	// begin inline asm
	mma.sync.aligned.m16n8k16.row.col.f16.f16.f16.f16{%r3639, %r3640}, {%r1112, %r1113, %r1114, %r1115}, {%r1127, %r1128}, {%r1037, %r1038};

	// end inline asm
	// begin inline asm
	mma.sync.aligned.m16n8k16.row.col.f16.f16.f16.f16{%r3641, %r3642}, {%r1112, %r1113, %r1114, %r1115}, {%r1129, %r1130}, {%r1047, %r1048};

	// end inline asm
	// begin inline asm
	mma.sync.aligned.m16n8k16.row.col.f16.f16.f16.f16{%r3643, %r3644}, {%r1112, %r1113, %r1114, %r1115}, {%r1132, %r1133}, {%r1057, %r1058};

	// end inline asm
	// begin inline asm
	mma.sync.aligned.m16n8k16.row.col.f16.f16.f16.f16{%r3645, %r3646}, {%r1112, %r1113, %r1114, %r1115}, {%r1134, %r1135}, {%r1067, %r1068};

	// end inline asm
	add.s32 	%r3647, %r3647, 1;
	add.s32 	%r3518, %r3518, 256;
	setp.ne.s32 	%p4, %r3647, 511;
	@%p4 bra 	$L__BB0_6;
	ld.param.u64 	%rd33, [_Z5FusedP6__halfPaS0__param_2];
	mov.u32 	%r3297, %tid.x;
	shl.b32 	%r3298, %r3297, 3;
	mov.u32 	%r3299, %tid.z;
	shl.b32 	%r3300, %r3299, 12;
	shl.b32 	%r3301, %r3297, 4;
	or.b32  	%r3302, %r3300, %r3301;
	mov.u32 	%r3303, _ZZ5FusedP6__halfPaS0_E15mediate0_shared;
	add.s32 	%r1941, %r3303, %r3302;
	add.s32 	%r2656, %r1941, 3584;
	add.s32 	%r2651, %r1941, 2560;
	add.s32 	%r2646, %r1941, 1536;
	add.s32 	%r2641, %r1941, 512;
	add.s32 	%r1956, %r1941, 3072;
	add.s32 	%r1951, %r1941, 2048;
	add.s32 	%r1946, %r1941, 1024;
	cvta.to.global.u64 	%rd26, %rd33;
	// begin inline asm
	cp.async.wait_group 0;
	// end inline asm
	bar.sync 	0;
	shl.b32 	%r3304, %r3299, 7;
	mov.u32 	%r3305, %tid.y;
	shl.b32 	%r3306, %r3305, 8;
	add.s32 	%r3307, %r3304, %r3306;
	shl.b32 	%r3308, %r3297, 2;
	add.s32 	%r3309, %r3307, %r3308;
	mov.u32 	%r3310, _ZZ5FusedP6__halfPaS0_E13input1_shared;
	add.s32 	%r3311, %r3310, %r3309;
	ld.shared.u32 	%r3312, [%r3311+2048];
	shr.u32 	%r3313, %r3312, 8;
	shr.u32 	%r3314, %r3312, 16;
	shr.u32 	%r3315, %r3312, 24;
	and.b32  	%r1865, %r3312, 15;
	// begin inline asm
	cvt.rn.f16.s32 %rs34, %r1865;
	// end inline asm
	shr.u32 	%r3316, %r3312, 4;
	and.b32  	%r1866, %r3316, 15;
	// begin inline asm
	cvt.rn.f16.s32 %rs35, %r1866;
	// end inline asm
	and.b32  	%r1867, %r3313, 15;
	// begin inline asm
	cvt.rn.f16.s32 %rs36, %r1867;
	// end inline asm
	shr.u32 	%r3317, %r3312, 12;
	and.b32  	%r1868, %r3317, 15;
	// begin inline asm
	cvt.rn.f16.s32 %rs37, %r1868;
	// end inline asm
	and.b32  	%r1869, %r3314, 15;
	// begin inline asm
	cvt.rn.f16.s32 %rs38, %r1869;
	// end inline asm
	shr.u32 	%r3318, %r3312, 20;
	and.b32  	%r1870, %r3318, 15;
	// begin inline asm
	cvt.rn.f16.s32 %rs39, %r1870;
	// end inline asm
	and.b32  	%r1871, %r3315, 15;
	// begin inline asm
	cvt.rn.f16.s32 %rs40, %r1871;
	// end inline asm
	shr.u32 	%r1872, %r3312, 28;
	// begin inline asm
	cvt.rn.f16.s32 %rs41, %r1872;
	// end inline asm
	mov.b32 	%r3319, {%rs40, %rs41};
	mov.b32 	%r3320, {%rs38, %rs39};
	mov.b32 	%r3321, {%rs36, %rs37};
	mov.b32 	%r3322, {%rs34, %rs35};
	shl.b32 	%r3323, %r3299, 8;
	shl.b32 	%r3324, %r3305, 9;
	add.s32 	%r3325, %r3323, %r3324;
	add.s32 	%r3326, %r3325, %r3298;
	shl.b32 	%r3327, %r3326, 1;
	add.s32 	%r3328, %r3303, %r3327;
	st.shared.v4.u32 	[%r3328], {%r3322, %r3321, %r3320, %r3319};
	ld.shared.u32 	%r3329, [%r3311+2560];
	shr.u32 	%r3330, %r3329, 8;
	shr.u32 	%r3331, %r3329, 16;
	shr.u32 	%r3332, %r3329, 24;
	and.b32  	%r1873, %r3329, 15;
	// begin inline asm
	cvt.rn.f16.s32 %rs42, %r1873;
	// end inline asm
	shr.u32 	%r3333, %r3329, 4;
	and.b32  	%r1874, %r3333, 15;
	// begin inline asm
	cvt.rn.f16.s32 %rs43, %r1874;
	// end inline asm
	and.b32  	%r1875, %r3330, 15;
	// begin inline asm
	cvt.rn.f16.s32 %rs44, %r1875;
	// end inline asm
	shr.u32 	%r3334, %r3329, 12;
	and.b32  	%r1876, %r3334, 15;
	// begin inline asm
	cvt.rn.f16.s32 %rs45, %r1876;
	// end inline asm
	and.b32  	%r1877, %r3331, 15;
	// begin inline asm
	cvt.rn.f16.s32 %rs46, %r1877;
	// end inline asm
	shr.u32 	%r3335, %r3329, 20;
	and.b32  	%r1878, %r3335, 15;
	// begin inline asm
	cvt.rn.f16.s32 %rs47, %r1878;
	// end inline asm
	and.b32  	%r1879, %r3332, 15;
	// begin inline asm
	cvt.rn.f16.s32 %rs48, %r1879;
	// end inline asm
	shr.u32 	%r1880, %r3329, 28;
	// begin inline asm
	cvt.rn.f16.s32 %rs49, %r1880;
	// end inline asm
	mov.b32 	%r3336, {%rs48, %rs49};
	mov.b32 	%r3337, {%rs46, %rs47};
	mov.b32 	%r3338, {%rs44, %rs45};
	mov.b32 	%r3339, {%rs42, %rs43};
	st.shared.v4.u32 	[%r3328+2048], {%r3339, %r3338, %r3337, %r3336};
	ld.shared.u32 	%r3340, [%r3311+3072];
	shr.u32 	%r3341, %r3340, 8;
	shr.u32 	%r3342, %r3340, 16;
	shr.u32 	%r3343, %r3340, 24;
	and.b32  	%r1881, %r3340, 15;
	// begin inline asm
	cvt.rn.f16.s32 %rs50, %r1881;
	// end inline asm
	shr.u32 	%r3344, %r3340, 4;
	and.b32  	%r1882, %r3344, 15;
	// begin inline asm
	cvt.rn.f16.s32 %rs51, %r1882;
	// end inline asm
	and.b32  	%r1883, %r3341, 15;
	// begin inline asm
	cvt.rn.f16.s32 %rs52, %r1883;
	// end inline asm
	shr.u32 	%r3345, %r3340, 12;
	and.b32  	%r1884, %r3345, 15;
	// begin inline asm
	cvt.rn.f16.s32 %rs53, %r1884;
	// end inline asm
	and.b32  	%r1885, %r3342, 15;
	// begin inline asm
	cvt.rn.f16.s32 %rs54, %r1885;
	// end inline asm
	shr.u32 	%r3346, %r3340, 20;
	and.b32  	%r1886, %r3346, 15;
	// begin inline asm
	cvt.rn.f16.s32 %rs55, %r1886;
	// end inline asm
	and.b32  	%r1887, %r3343, 15;
	// begin inline asm
	cvt.rn.f16.s32 %rs56, %r1887;
	// end inline asm
	shr.u32 	%r1888, %r3340, 28;
	// begin inline asm
	cvt.rn.f16.s32 %rs57, %r1888;
	// end inline asm
	mov.b32 	%r3347, {%rs56, %rs57};
	mov.b32 	%r3348, {%rs54, %rs55};
	mov.b32 	%r3349, {%rs52, %rs53};
	mov.b32 	%r3350, {%rs50, %rs51};
	st.shared.v4.u32 	[%r3328+4096], {%r3350, %r3349, %r3348, %r3347};
	ld.shared.u32 	%r3351, [%r3311+3584];
	shr.u32 	%r3352, %r3351, 8;
	shr.u32 	%r3353, %r3351, 16;
	shr.u32 	%r3354, %r3351, 24;
	and.b32  	%r1889, %r3351, 15;
	// begin inline asm
	cvt.rn.f16.s32 %rs58, %r1889;
	// end inline asm
	shr.u32 	%r3355, %r3351, 4;
	and.b32  	%r1890, %r3355, 15;
	// begin inline asm
	cvt.rn.f16.s32 %rs59, %r1890;
	// end inline asm
	and.b32  	%r1891, %r3352, 15;
	// begin inline asm
	cvt.rn.f16.s32 %rs60, %r1891;
	// end inline asm
	shr.u32 	%r3356, %r3351, 12;
	and.b32  	%r1892, %r3356, 15;
	// begin inline asm
	cvt.rn.f16.s32 %rs61, %r1892;
	// end inline asm
	and.b32  	%r1893, %r3353, 15;
	// begin inline asm
	cvt.rn.f16.s32 %rs62, %r1893;
	// end inline asm
	shr.u32 	%r3357, %r3351, 20;
	and.b32  	%r1894, %r3357, 15;
	// begin inline asm
	cvt.rn.f16.s32 %rs63, %r1894;
	// end inline asm
	and.b32  	%r1895, %r3354, 15;
	// begin inline asm
	cvt.rn.f16.s32 %rs64, %r1895;
	// end inline asm
	shr.u32 	%r1896, %r3351, 28;
	// begin inline asm
	cvt.rn.f16.s32 %rs65, %r1896;
	// end inline asm
	mov.b32 	%r3358, {%rs64, %rs65};
	mov.b32 	%r3359, {%rs62, %rs63};
	mov.b32 	%r3360, {%rs60, %rs61};
	mov.b32 	%r3361, {%rs58, %rs59};
	st.shared.v4.u32 	[%r3328+6144], {%r3361, %r3360, %r3359, %r3358};
	bar.sync 	0;
	shl.b32 	%r3362, %r3305, 13;
	or.b32  	%r3363, %r3362, %r3301;
	mov.u32 	%r3364, _ZZ5FusedP6__halfPaS0_E13input0_shared;
	add.s32 	%r3365, %r3364, %r3363;
	add.s32 	%r1901, %r3365, 16384;
	// begin inline asm
	ldmatrix.sync.aligned.m8n8.x4.shared.b16{%r1897, %r1898, %r1899, %r1900}, [%r1901];

	// end inline asm
	add.s32 	%r1906, %r3365, 17408;
	// begin inline asm
	ldmatrix.sync.aligned.m8n8.x4.shared.b16{%r1902, %r1903, %r1904, %r1905}, [%r1906];

	// end inline asm
	add.s32 	%r1911, %r3365, 18432;
	// begin inline asm
	ldmatrix.sync.aligned.m8n8.x4.shared.b16{%r1907, %r1908, %r1909, %r1910}, [%r1911];

	// end inline asm
	add.s32 	%r1916, %r3365, 19456;
	// begin inline asm
	ldmatrix.sync.aligned.m8n8.x4.shared.b16{%r1912, %r1913, %r1914, %r1915}, [%r1916];

	// end inline asm
	add.s32 	%r1921, %r3365, 20480;
	// begin inline asm
	ldmatrix.sync.aligned.m8n8.x4.shared.b16{%r1917, %r1918, %r1919, %r1920}, [%r1921];

	// end inline asm
	add.s32 	%r1926, %r3365, 21504;
	// begin inline asm
	ldmatrix.sync.aligned.m8n8.x4.shared.b16{%r1922, %r1923, %r1924, %r1925}, [%r1926];

	// end inline asm
	add.s32 	%r1931, %r3365, 22528;
	// begin inline asm
	ldmatrix.sync.aligned.m8n8.x4.shared.b16{%r1927, %r1928, %r1929, %r1930}, [%r1931];

	// end inline asm
	add.s32 	%r1936, %r3365, 23552;
	// begin inline asm
	ldmatrix.sync.aligned.m8n8.x4.shared.b16{%r1932, %r1933, %r1934, %r1935}, [%r1936];

	// end inline asm
	// begin inline asm
	ldmatrix.sync.aligned.m8n8.x4.shared.b16{%r1937, %r1938, %r1939, %r1940}, [%r1941];

	// end inline asm
	// begin inline asm
	ldmatrix.sync.aligned.m8n8.x4.shared.b16{%r1942, %r1943, %r1944, %r1945}, [%r1946];

	// end inline asm
	// begin inline asm
	ldmatrix.sync.aligned.m8n8.x4.shared.b16{%r1947, %r1948, %r1949, %r1950}, [%r1951];

	// end inline asm
	// begin inline asm
	ldmatrix.sync.aligned.m8n8.x4.shared.b16{%r1952, %r1953, %r1954, %r1955}, [%r1956];

	// end inline asm
	// begin inline asm
	mma.sync.aligned.m16n8k16.row.col.f16.f16.f16.f16{%r1957, %r1958}, {%r1897, %r1898, %r1899, %r1900}, {%r1937, %r1938}, {%r3542, %r3541};

	// end inline asm
	// begin inline asm
	mma.sync.aligned.m16n8k16.row.col.f16.f16.f16.f16{%r1967, %r1968}, {%r1897, %r1898, %r1899, %r1900}, {%r1939, %r1940}, {%r3540, %r3539};

	// end inline asm
	// begin inline asm
	mma.sync.aligned.m16n8k16.row.col.f16.f16.f16.f16{%r1977, %r1978}, {%r1897, %r1898, %r1899, %r1900}, {%r1942, %r1943}, {%r3538, %r3537};

	// end inline asm
	// begin inline asm
	mma.sync.aligned.m16n8k16.row.col.f16.f16.f16.f16{%r1987, %r1988}, {%r1897, %r1898, %r1899, %r1900}, {%r1944, %r1945}, {%r3536, %r3535};

	// end inline asm
	// begin inline asm
	mma.sync.aligned.m16n8k16.row.col.f16.f16.f16.f16{%r1997, %r1998}, {%r1897, %r1898, %r1899, %r1900}, {%r1947, %r1948}, {%r3534, %r3533};

	// end inline asm
	// begin inline asm
	mma.sync.aligned.m16n8k16.row.col.f16.f16.f16.f16{%r2007, %r2008}, {%r1897, %r1898, %r1899, %r1900}, {%r1949, %r1950}, {%r3532, %r3531};

	// end inline asm
	// begin inline asm
	mma.sync.aligned.m16n8k16.row.col.f16.f16.f16.f16{%r2017, %r2018}, {%r1897, %r1898, %r1899, %r1900}, {%r1952, %r1953}, {%r3530, %r3529};

	// end inline asm
	// begin inline asm
	mma.sync.aligned.m16n8k16.row.col.f16.f16.f16.f16{%r2027, %r2028}, {%r1897, %r1898, %r1899, %r1900}, {%r1954, %r1955}, {%r3528, %r3527};

	// end inline asm
	// begin inline asm
	mma.sync.aligned.m16n8k16.row.col.f16.f16.f16.f16{%r2037, %r2038}, {%r1902, %r1903, %r1904, %r1905}, {%r1937, %r1938}, {%r3526, %r3525};

	// end inline asm
	// begin inline asm
	mma.sync.aligned.m16n8k16.row.col.f16.f16.f16.f16{%r2047, %r2048}, {%r1902, %r1903, %r1904, %r1905}, {%r1939, %r1940}, {%r3524, %r3523};

	// end inline asm
	// begin inline asm
	mma.sync.aligned.m16n8k16.row.col.f16.f16.f16.f16{%r2057, %r2058}, {%r1902, %r1903, %r1904, %r1905}, {%r1942, %r1943}, {%r3522, %r3521};

	// end inline asm
	// begin inline asm
	mma.sync.aligned.m16n8k16.row.col.f16.f16.f16.f16{%r2067, %r2068}, {%r1902, %r1903, %r1904, %r1905}, {%r1944, %r1945}, {%r3520, %r3519};

	// end inline asm
	// begin inline asm
	mma.sync.aligned.m16n8k16.row.col.f16.f16.f16.f16{%r2077, %r2078}, {%r1902, %r1903, %r1904, %r1905}, {%r1947, %r1948}, {%r3543, %r3544};

	// end inline asm
	// begin inline asm
	mma.sync.aligned.m16n8k16.row.col.f16.f16.f16.f16{%r2087, %r2088}, {%r1902, %r1903, %r1904, %r1905}, {%r1949, %r1950}, {%r3545, %r3546};

	// end inline asm
	// begin inline asm
	mma.sync.aligned.m16n8k16.row.col.f16.f16.f16.f16{%r2097, %r2098}, {%r1902, %r1903, %r1904, %r1905}, {%r1952, %r1953}, {%r3547, %r3548};

	// end inline asm
	// begin inline asm
	mma.sync.aligned.m16n8k16.row.col.f16.f16.f16.f16{%r2107, %r2108}, {%r1902, %r1903, %r1904, %r1905}, {%r1954, %r1955}, {%r3549, %r3550};

	// end inline asm
	// begin inline asm
	mma.sync.aligned.m16n8k16.row.col.f16.f16.f16.f16{%r2117, %r2118}, {%r1907, %r1908, %r1909, %r1910}, {%r1937, %r1938}, {%r3551, %r3552};

	// end inline asm
	// begin inline asm
	mma.sync.aligned.m16n8k16.row.col.f16.f16.f16.f16{%r2127, %r2128}, {%r1907, %r1908, %r1909, %r1910}, {%r1939, %r1940}, {%r3553, %r3554};

	// end inline asm
	// begin inline asm
	mma.sync.aligned.m16n8k16.row.col.f16.f16.f16.f16{%r2137, %r2138}, {%r1907, %r1908, %r1909, %r1910}, {%r1942, %r1943}, {%r3555, %r3556};

	// end inline asm
	// begin inline asm
	mma.sync.aligned.m16n8k16.row.col.f16.f16.f16.f16{%r2147, %r2148}, {%r1907, %r1908, %r1909, %r1910}, {%r1944, %r1945}, {%r3557, %r3558};

	// end inline asm
	// begin inline asm
	mma.sync.aligned.m16n8k16.row.col.f16.f16.f16.f16{%r2157, %r2158}, {%r1907, %r1908, %r1909, %r1910}, {%r1947, %r1948}, {%r3559, %r3560};

	// end inline asm
	// begin inline asm
	mma.sync.aligned.m16n8k16.row.col.f16.f16.f16.f16{%r2167, %r2168}, {%r1907, %r1908, %r1909, %r1910}, {%r1949, %r1950}, {%r3561, %r3562};

	// end inline asm
	// begin inline asm
	mma.sync.aligned.m16n8k16.row.col.f16.f16.f16.f16{%r2177, %r2178}, {%r1907, %r1908, %r1909, %r1910}, {%r1952, %r1953}, {%r3563, %r3564};

	// end inline asm
	// begin inline asm
	mma.sync.aligned.m16n8k16.row.col.f16.f16.f16.f16{%r2187, %r2188}, {%r1907, %r1908, %r1909, %r1910}, {%r1954, %r1955}, {%r3565, %r3566};

	// end inline asm
	// begin inline asm
	mma.sync.aligned.m16n8k16.row.col.f16.f16.f16.f16{%r2197, %r2198}, {%r1912, %r1913, %r1914, %r1915}, {%r1937, %r1938}, {%r3567, %r3568};

	// end inline asm
	// begin inline asm
	mma.sync.aligned.m16n8k16.row.col.f16.f16.f16.f16{%r2207, %r2208}, {%r1912, %r1913, %r1914, %r1915}, {%r1939, %r1940}, {%r3569, %r3570};

	// end inline asm
	// begin inline asm
	mma.sync.aligned.m16n8k16.row.col.f16.f16.f16.f16{%r2217, %r2218}, {%r1912, %r1913, %r1914, %r1915}, {%r1942, %r1943}, {%r3571, %r3572};

	// end inline asm
	// begin inline asm
	mma.sync.aligned.m16n8k16.row.col.f16.f16.f16.f16{%r2227, %r2228}, {%r1912, %r1913, %r1914, %r1915}, {%r1944, %r1945}, {%r3573, %r3574};

	// end inline asm
	// begin inline asm
	mma.sync.aligned.m16n8k16.row.col.f16.f16.f16.f16{%r2237, %r2238}, {%r1912, %r1913, %r1914, %r1915}, {%r1947, %r1948}, {%r3575, %r3576};

	// end inline asm
	// begin inline asm
	mma.sync.aligned.m16n8k16.row.col.f16.f16.f16.f16{%r2247, %r2248}, {%r1912, %r1913, %r1914, %r1915}, {%r1949, %r1950}, {%r3577, %r3578};

	// end inline asm
	// begin inline asm
	mma.sync.aligned.m16n8k16.row.col.f16.f16.f16.f16{%r2257, %r2258}, {%r1912, %r1913, %r1914, %r1915}, {%r1952, %r1953}, {%r3579, %r3580};

	// end inline asm
	// begin inline asm
	mma.sync.aligned.m16n8k16.row.col.f16.f16.f16.f16{%r2267, %r2268}, {%r1912, %r1913, %r1914, %r1915}, {%r1954, %r1955}, {%r3581, %r3582};

	// end inline asm
	// begin inline asm
	mma.sync.aligned.m16n8k16.row.col.f16.f16.f16.f16{%r2277, %r2278}, {%r1917, %r1918, %r1919, %r1920}, {%r1937, %r1938}, {%r3583, %r3584};

	// end inline asm
	// begin inline asm
	mma.sync.aligned.m16n8k16.row.col.f16.f16.f16.f16{%r2287, %r2288}, {%r1917, %r1918, %r1919, %r1920}, {%r1939, %r1940}, {%r3585, %r3586};

	// end inline asm
	// begin inline asm
	mma.sync.aligned.m16n8k16.row.col.f16.f16.f16.f16{%r2297, %r2298}, {%r1917, %r1918, %r1919, %r1920}, {%r1942, %r1943}, {%r3587, %r3588};

	// end inline asm
	// begin inline asm
	mma.sync.aligned.m16n8k16.row.col.f16.f16.f16.f16{%r2307, %r2308}, {%r1917, %r1918, %r1919, %r1920}, {%r1944, %r1945}, {%r3589, %r3590};

	// end inline asm
	// begin inline asm
	mma.sync.aligned.m16n8k16.row.col.f16.f16.f16.f16{%r2317, %r2318}, {%r1917, %r1918, %r1919, %r1920}, {%r1947, %r1948}, {%r3591, %r3592};

	// end inline asm
	// begin inline asm
	mma.sync.aligned.m16n8k16.row.col.f16.f16.f16.f16{%r2327, %r2328}, {%r1917, %r1918, %r1919, %r1920}, {%r1949, %r1950}, {%r3593, %r3594};

	// end inline asm
	// begin inline asm
	mma.sync.aligned.m16n8k16.row.col.f16.f16.f16.f16{%r2337, %r2338}, {%r1917, %r1918, %r1919, %r1920}, {%r1952, %r1953}, {%r3595, %r3596};

	// end inline asm
	// begin inline asm
	mma.sync.aligned.m16n8k16.row.col.f16.f16.f16.f16{%r2347, %r2348}, {%r1917, %r1918, %r1919, %r1920}, {%r1954, %r1955}, {%r3597, %r3598};

	// end inline asm
	// begin inline asm
	mma.sync.aligned.m16n8k16.row.col.f16.f16.f16.f16{%r2357, %r2358}, {%r1922, %r1923, %r1924, %r1925}, {%r1937, %r1938}, {%r3599, %r3600};

	// end inline asm
	// begin inline asm
	mma.sync.aligned.m16n8k16.row.col.f16.f16.f16.f16{%r2367, %r2368}, {%r1922, %r1923, %r1924, %r1925}, {%r1939, %r1940}, {%r3601, %r3602};

	// end inline asm
	// begin inline asm
	mma.sync.aligned.m16n8k16.row.col.f16.f16.f16.f16{%r2377, %r2378}, {%r1922, %r1923, %r1924, %r1925}, {%r1942, %r1943}, {%r3603, %r3604};

	// end inline asm
	// begin inline asm
	mma.sync.aligned.m16n8k16.row.col.f16.f16.f16.f16{%r2387, %r2388}, {%r1922, %r1923, %r1924, %r1925}, {%r1944, %r1945}, {%r3605, %r3606};

	// end inline asm
	// begin inline asm
	mma.sync.aligned.m16n8k16.row.col.f16.f16.f16.f16{%r2397, %r2398}, {%r1922, %r1923, %r1924, %r1925}, {%r1947, %r1948}, {%r3607, %r3608};

	// end inline asm
	// begin inline asm
	mma.sync.aligned.m16n8k16.row.col.f16.f16.f16.f16{%r2407, %r2408}, {%r1922, %r1923, %r1924, %r1925}, {%r1949, %r1950}, {%r3609, %r3610};

	// end inline asm
	// begin inline asm
	mma.sync.aligned.m16n8k16.row.col.f16.f16.f16.f16{%r2417, %r2418}, {%r1922, %r1923, %r1924, %r1925}, {%r1952, %r1953}, {%r3611, %r3612};

	// end inline asm
	// begin inline asm
	mma.sync.aligned.m16n8k16.row.col.f16.f16.f16.f16{%r2427, %r2428}, {%r1922, %r1923, %r1924, %r1925}, {%r1954, %r1955}, {%r3613, %r3614};

	// end inline asm
	// begin inline asm
	mma.sync.aligned.m16n8k16.row.col.f16.f16.f16.f16{%r2437, %r2438}, {%r1927, %r1928, %r1929, %r1930}, {%r1937, %r1938}, {%r3615, %r3616};

	// end inline asm
	// begin inline asm
	mma.sync.aligned.m16n8k16.row.col.f16.f16.f16.f16{%r2447, %r2448}, {%r1927, %r1928, %r1929, %r1930}, {%r1939, %r1940}, {%r3617, %r3618};

	// end inline asm
	// begin inline asm
	mma.sync.aligned.m16n8k16.row.col.f16.f16.f16.f16{%r2457, %r2458}, {%r1927, %r1928, %r1929, %r1930}, {%r1942, %r1943}, {%r3619, %r3620};

	// end inline asm
	// begin inline asm
	mma.sync.aligned.m16n8k16.row.col.f16.f16.f16.f16{%r2467, %r2468}, {%r1927, %r1928, %r1929, %r1930}, {%r1944, %r1945}, {%r3621, %r3622};

	// end inline asm
	// begin inline asm
	mma.sync.aligned.m16n8k16.row.col.f16.f16.f16.f16{%r2477, %r2478}, {%r1927, %r1928, %r1929, %r1930}, {%r1947, %r1948}, {%r3623, %r3624};

	// end inline asm
	// begin inline asm
	mma.sync.aligned.m16n8k16.row.col.f16.f16.f16.f16{%r2487, %r2488}, {%r1927, %r1928, %r1929, %r1930}, {%r1949, %r1950}, {%r3625, %r3626};

	// end inline asm
	// begin inline asm
	mma.sync.aligned.m16n8k16.row.col.f16.f16.f16.f16{%r2497, %r2498}, {%r1927, %r1928, %r1929, %r1930}, {%r1952, %r1953}, {%r3627, %r3628};

	// end inline asm
	// begin inline asm
	mma.sync.aligned.m16n8k16.row.col.f16.f16.f16.f16{%r2507, %r2508}, {%r1927, %r1928, %r1929, %r1930}, {%r1954, %r1955}, {%r3629, %r3630};

	// end inline asm
	// begin inline asm
	mma.sync.aligned.m16n8k16.row.col.f16.f16.f16.f16{%r2517, %r2518}, {%r1932, %r1933, %r1934, %r1935}, {%r1937, %r1938}, {%r3631, %r3632};

	// end inline asm
	// begin inline asm
	mma.sync.aligned.m16n8k16.row.col.f16.f16.f16.f16{%r2527, %r2528}, {%r1932, %r1933, %r1934, %r1935}, {%r1939, %r1940}, {%r3633, %r3634};

	// end inline asm
	// begin inline asm
	mma.sync.aligned.m16n8k16.row.col.f16.f16.f16.f16{%r2537, %r2538}, {%r1932, %r1933, %r1934, %r1935}, {%r1942, %r1943}, {%r3635, %r3636};

	// end inline asm
	// begin inline asm
	mma.sync.aligned.m16n8k16.row.col.f16.f16.f16.f16{%r2547, %r2548}, {%r1932, %r1933, %r1934, %r1935}, {%r1944, %r1945}, {%r3637, %r3638};

	// end inline asm
	// begin inline asm
	mma.sync.aligned.m16n8k16.row.col.f16.f16.f16.f16{%r2557, %r2558}, {%r1932, %r1933, %r1934, %r1935}, {%r1947, %r1948}, {%r3639, %r3640};

	// end inline asm
	// begin inline asm
	mma.sync.aligned.m16n8k16.row.col.f16.f16.f16.f16{%r2567, %r2568}, {%r1932, %r1933, %r1934, %r1935}, {%r1949, %r1950}, {%r3641, %r3642};

	// end inline asm
	// begin inline asm
	mma.sync.aligned.m16n8k16.row.col.f16.f16.f16.f16{%r2577, %r2578}, {%r1932, %r1933, %r1934, %r1935}, {%r1952, %r1953}, {%r3643, %r3644};

	// end inline asm
	// begin inline asm
	mma.sync.aligned.m16n8k16.row.col.f16.f16.f16.f16{%r2587, %r2588}, {%r1932, %r1933, %r1934, %r1935}, {%r1954, %r1955}, {%r3645, %r3646};

	// end inline asm
	add.s32 	%r2601, %r3365, 16896;
	// begin inline asm
	ldmatrix.sync.aligned.m8n8.x4.shared.b16{%r2597, %r2598, %r2599, %r2600}, [%r2601];

	// end inline asm
	add.s32 	%r2606, %r3365, 17920;
	// begin inline asm
	ldmatrix.sync.aligned.m8n8.x4.shared.b16{%r2602, %r2603, %r2604, %r2605}, [%r2606];

	// end inline asm
	add.s32 	%r2611, %r3365, 18944;
	// begin inline asm
	ldmatrix.sync.aligned.m8n8.x4.shared.b16{%r2607, %r2608, %r2609, %r2610}, [%r2611];

	// end inline asm
	add.s32 	%r2616, %r3365, 19968;
	// begin inline asm
	ldmatrix.sync.aligned.m8n8.x4.shared.b16{%r2612, %r2613, %r2614, %r2615}, [%r2616];

	// end inline asm
	add.s32 	%r2621, %r3365, 20992;
	// begin inline asm
	ldmatrix.sync.aligned.m8n8.x4.shared.b16{%r2617, %r2618, %r2619, %r2620}, [%r2621];

	// end inline asm
	add.s32 	%r2626, %r3365, 22016;
	// begin inline asm
	ldmatrix.sync.aligned.m8n8.x4.shared.b16{%r2622, %r2623, %r2624, %r2625}, [%r2626];

	// end inline asm
	add.s32 	%r2631, %r3365, 23040;
	// begin inline asm
	ldmatrix.sync.aligned.m8n8.x4.shared.b16{%r2627, %r2628, %r2629, %r2630}, [%r2631];

	// end inline asm
	add.s32 	%r2636, %r3365, 24064;
	// begin inline asm
	ldmatrix.sync.aligned.m8n8.x4.shared.b16{%r2632, %r2633, %r2634, %r2635}, [%r2636];

	// end inline asm
	// begin inline asm
	ldmatrix.sync.aligned.m8n8.x4.shared.b16{%r2637, %r2638, %r2639, %r2640}, [%r2641];

	// end inline asm
	// begin inline asm
	ldmatrix.sync.aligned.m8n8.x4.shared.b16{%r2642, %r2643, %r2644, %r2645}, [%r2646];

	// end inline asm
	// begin inline asm
	ldmatrix.sync.aligned.m8n8.x4.shared.b16{%r2647, %r2648, %r2649, %r2650}, [%r2651];

	// end inline asm
	// begin inline asm
	ldmatrix.sync.aligned.m8n8.x4.shared.b16{%r2652, %r2653, %r2654, %r2655}, [%r2656];

	// end inline asm
	// begin inline asm
	mma.sync.aligned.m16n8k16.row.col.f16.f16.f16.f16{%r2657, %r2658}, {%r2597, %r2598, %r2599, %r2600}, {%r2637, %r2638}, {%r1957, %r1958};

	// end inline asm
	// begin inline asm
	mma.sync.aligned.m16n8k16.row.col.f16.f16.f16.f16{%r2667, %r2668}, {%r2597, %r2598, %r2599, %r2600}, {%r2639, %r2640}, {%r1967, %r1968};

	// end inline asm
	// begin inline asm
	mma.sync.aligned.m16n8k16.row.col.f16.f16.f16.f16{%r2677, %r2678}, {%r2597, %r2598, %r2599, %r2600}, {%r2642, %r2643}, {%r1977, %r1978};

	// end inline asm
	// begin inline asm
	mma.sync.aligned.m16n8k16.row.col.f16.f16.f16.f16{%r2687, %r2688}, {%r2597, %r2598, %r2599, %r2600}, {%r2644, %r2645}, {%r1987, %r1988};

	// end inline asm
	// begin inline asm
	mma.sync.aligned.m16n8k16.row.col.f16.f16.f16.f16{%r2697, %r2698}, {%r2597, %r2598, %r2599, %r2600}, {%r2647, %r2648}, {%r1997, %r1998};

	// end inline asm
	// begin inline asm
	mma.sync.aligned.m16n8k16.row.col.f16.f16.f16.f16{%r2707, %r2708}, {%r2597, %r2598, %r2599, %r2600}, {%r2649, %r2650}, {%r2007, %r2008};

	// end inline asm
	// begin inline asm
	mma.sync.aligned.m16n8k16.row.col.f16.f16.f16.f16{%r2717, %r2718}, {%r2597, %r2598, %r2599, %r2600}, {%r2652, %r2653}, {%r2017, %r2018};

	// end inline asm
	// begin inline asm
	mma.sync.aligned.m16n8k16.row.col.f16.f16.f16.f16{%r2727, %r2728}, {%r2597, %r2598, %r2599, %r2600}, {%r2654, %r2655}, {%r2027, %r2028};

	// end inline asm
	// begin inline asm
	mma.sync.aligned.m16n8k16.row.col.f16.f16.f16.f16{%r2737, %r2738}, {%r2602, %r2603, %r2604, %r2605}, {%r2637, %r2638}, {%r2037, %r2038};

	// end inline asm
	// begin inline asm
	mma.sync.aligned.m16n8k16.row.col.f16.f16.f16.f16{%r2747, %r2748}, {%r2602, %r2603, %r2604, %r2605}, {%r2639, %r2640}, {%r2047, %r2048};

	// end inline asm
	// begin inline asm
	mma.sync.aligned.m16n8k16.row.col.f16.f16.f16.f16{%r2757, %r2758}, {%r2602, %r2603, %r2604, %r2605}, {%r2642, %r2643}, {%r2057, %r2058};

	// end inline asm
	// begin inline asm
	mma.sync.aligned.m16n8k16.row.col.f16.f16.f16.f16{%r2767, %r2768}, {%r2602, %r2603, %r2604, %r2605}, {%r2644, %r2645}, {%r2067, %r2068};

	// end inline asm
	// begin inline asm
	mma.sync.aligned.m16n8k16.row.col.f16.f16.f16.f16{%r2777, %r2778}, {%r2602, %r2603, %r2604, %r2605}, {%r2647, %r2648}, {%r2077, %r2078};

	// end inline asm
	// begin inline asm
	mma.sync.aligned.m16n8k16.row.col.f16.f16.f16.f16{%r2787, %r2788}, {%r2602, %r2603, %r2604, %r2605}, {%r2649, %r2650}, {%r2087, %r2088};

	// end inline asm
	// begin inline asm
	mma.sync.aligned.m16n8k16.row.col.f16.f16.f16.f16{%r2797, %r2798}, {%r2602, %r2603, %r2604, %r2605}, {%r2652, %r2653}, {%r2097, %r2098};

	// end inline asm
	// begin inline asm
	mma.sync.aligned.m16n8k16.row.col.f16.f16.f16.f16{%r2807, %r2808}, {%r2602, %r2603, %r2604, %r2605}, {%r2654, %r2655}, {%r2107, %r2108};

	// end inline asm
	// begin inline asm
	mma.sync.aligned.m16n8k16.row.col.f16.f16.f16.f16{%r2817, %r2818}, {%r2607, %r2608, %r2609, %r2610}, {%r2637, %r2638}, {%r2117, %r2118};

	// end inline asm
	// begin inline asm
	mma.sync.aligned.m16n8k16.row.col.f16.f16.f16.f16{%r2827, %r2828}, {%r2607, %r2608, %r2609, %r2610}, {%r2639, %r2640}, {%r2127, %r2128};

	// end inline asm
	// begin inline asm
	mma.sync.aligned.m16n8k16.row.col.f16.f16.f16.f16{%r2837, %r2838}, {%r2607, %r2608, %r2609, %r2610}, {%r2642, %r2643}, {%r2137, %r2138};

	// end inline asm
	// begin inline asm
	mma.sync.aligned.m16n8k16.row.col.f16.f16.f16.f16{%r2847, %r2848}, {%r2607, %r2608, %r2609, %r2610}, {%r2644, %r2645}, {%r2147, %r2148};

	// end inline asm
	// begin inline asm
	mma.sync.aligned.m16n8k16.row.col.f16.f16.f16.f16{%r2857, %r2858}, {%r2607, %r2608, %r2609, %r2610}, {%r2647, %r2648}, {%r2157, %r2158};

	// end inline asm
	// begin inline asm
	mma.sync.aligned.m16n8k16.row.col.f16.f16.f16.f16{%r2867, %r2868}, {%r2607, %r2608, %r2609, %r2610}, {%r2649, %r2650}, {%r2167, %r2168};

	// end inline asm
	// begin inline asm
	mma.sync.aligned.m16n8k16.row.col.f16.f16.f16.f16{%r2877, %r2878}, {%r2607, %r2608, %r2609, %r2610}, {%r2652, %r2653}, {%r2177, %r2178};

	// end inline asm
	// begin inline asm
	mma.sync.aligned.m16n8k16.row.col.f16.f16.f16.f16{%r2887, %r2888}, {%r2607, %r2608, %r2609, %r2610}, {%r2654, %r2655}, {%r2187, %r2188};

	// end inline asm
	// begin inline asm
	mma.sync.aligned.m16n8k16.row.col.f16.f16.f16.f16{%r2897, %r2898}, {%r2612, %r2613, %r2614, %r2615}, {%r2637, %r2638}, {%r2197, %r2198};

	// end inline asm
	// begin inline asm
	mma.sync.aligned.m16n8k16.row.col.f16.f16.f16.f16{%r2907, %r2908}, {%r2612, %r2613, %r2614, %r2615}, {%r2639, %r2640}, {%r2207, %r2208};

	// end inline asm
	// begin inline asm
	mma.sync.aligned.m16n8k16.row.col.f16.f16.f16.f16{%r2917, %r2918}, {%r2612, %r2613, %r2614, %r2615}, {%r2642, %r2643}, {%r2217, %r2218};

	// end inline asm
	// begin inline asm
	mma.sync.aligned.m16n8k16.row.col.f16.f16.f16.f16{%r2927, %r2928}, {%r2612, %r2613, %r2614, %r2615}, {%r2644, %r2645}, {%r2227, %r2228};

	// end inline asm
	// begin inline asm
	mma.sync.aligned.m16n8k16.row.col.f16.f16.f16.f16{%r2937, %r2938}, {%r2612, %r2613, %r2614, %r2615}, {%r2647, %r2648}, {%r2237, %r2238};

	// end inline asm
	// begin inline asm
	mma.sync.aligned.m16n8k16.row.col.f16.f16.f16.f16{%r2947, %r2948}, {%r2612, %r2613, %r2614, %r2615}, {%r2649, %r2650}, {%r2247, %r2248};

	// end inline asm
	// begin inline asm
	mma.sync.aligned.m16n8k16.row.col.f16.f16.f16.f16{%r2957, %r2958}, {%r2612, %r2613, %r2614, %r2615}, {%r2652, %r2653}, {%r2257, %r2258};

	// end inline asm
	// begin inline asm
	mma.sync.aligned.m16n8k16.row.col.f16.f16.f16.f16{%r2967, %r2968}, {%r2612, %r2613, %r2614, %r2615}, {%r2654, %r2655}, {%r2267, %r2268};

	// end inline asm
	// begin inline asm
	mma.sync.aligned.m16n8k16.row.col.f16.f16.f16.f16{%r2977, %r2978}, {%r2617, %r2618, %r2619, %r2620}, {%r2637, %r2638}, {%r2277, %r2278};

	// end inline asm
	// begin inline asm
	mma.sync.aligned.m16n8k16.row.col.f16.f16.f16.f16{%r2987, %r2988}, {%r2617, %r2618, %r2619, %r2620}, {%r2639, %r2640}, {%r2287, %r2288};

	// end inline asm
	// begin inline asm
	mma.sync.aligned.m16n8k16.row.col.f16.f16.f16.f16{%r2997, %r2998}, {%r2617, %r2618, %r2619, %r2620}, {%r2642, %r2643}, {%r2297, %r2298};

	// end inline asm
	// begin inline asm
	mma.sync.aligned.m16n8k16.row.col.f16.f16.f16.f16{%r3007, %r3008}, {%r2617, %r2618, %r2619, %r2620}, {%r2644, %r2645}, {%r2307, %r2308};

	// end inline asm
	// begin inline asm
	mma.sync.aligned.m16n8k16.row.col.f16.f16.f16.f16{%r3017, %r3018}, {%r2617, %r2618, %r2619, %r2620}, {%r2647, %r2648}, {%r2317, %r2318};

	// end inline asm
	// begin inline asm
	mma.sync.aligned.m16n8k16.row.col.f16.f16.f16.f16{%r3027, %r3028}, {%r2617, %r2618, %r2619, %r2620}, {%r2649, %r2650}, {%r2327, %r2328};

	// end inline asm
	// begin inline asm
	mma.sync.aligned.m16n8k16.row.col.f16.f16.f16.f16{%r3037, %r3038}, {%r2617, %r2618, %r2619, %r2620}, {%r2652, %r2653}, {%r2337, %r2338};

	// end inline asm
	// begin inline asm
	mma.sync.aligned.m16n8k16.row.col.f16.f16.f16.f16{%r3047, %r3048}, {%r2617, %r2618, %r2619, %r2620}, {%r2654, %r2655}, {%r2347, %r2348};

	// end inline asm
	// begin inline asm
	mma.sync.aligned.m16n8k16.row.col.f16.f16.f16.f16{%r3057, %r3058}, {%r2622, %r2623, %r2624, %r2625}, {%r2637, %r2638}, {%r2357, %r2358};

	// end inline asm
	// begin inline asm
	mma.sync.aligned.m16n8k16.row.col.f16.f16.f16.f16{%r3067, %r3068}, {%r2622, %r2623, %r2624, %r2625}, {%r2639, %r2640}, {%r2367, %r2368};

	// end inline asm
	// begin inline asm
	mma.sync.aligned.m16n8k16.row.col.f16.f16.f16.f16{%r3077, %r3078}, {%r2622, %r2623, %r2624, %r2625}, {%r2642, %r2643}, {%r2377, %r2378};

	// end inline asm
	// begin inline asm
	mma.sync.aligned.m16n8k16.row.col.f16.f16.f16.f16{%r3087, %r3088}, {%r2622, %r2623, %r2624, %r2625}, {%r2644, %r2645}, {%r2387, %r2388};

	// end inline asm
	// begin inline asm
	mma.sync.aligned.m16n8k16.row.col.f16.f16.f16.f16{%r3097, %r3098}, {%r2622, %r2623, %r2624, %r2625}, {%r2647, %r2648}, {%r2397, %r2398};

	// end inline asm
	// begin inline asm
	mma.sync.aligned.m16n8k16.row.col.f16.f16.f16.f16{%r3107, %r3108}, {%r2622, %r2623, %r2624, %r2625}, {%r2649, %r2650}, {%r2407, %r2408};

	// end inline asm
	// begin inline asm
	mma.sync.aligned.m16n8k16.row.col.f16.f16.f16.f16{%r3117, %r3118}, {%r2622, %r2623, %r2624, %r2625}, {%r2652, %r2653}, {%r2417, %r2418};

	// end inline asm
	// begin inline asm
	mma.sync.aligned.m16n8k16.row.col.f16.f16.f16.f16{%r3127, %r3128}, {%r2622, %r2623, %r2624, %r2625}, {%r2654, %r2655}, {%r2427, %r2428};

	// end inline asm
	// begin inline asm
	mma.sync.aligned.m16n8k16.row.col.f16.f16.f16.f16{%r3137, %r3138}, {%r2627, %r2628, %r2629, %r2630}, {%r2637, %r2638}, {%r2437, %r2438};

	// end inline asm
	// begin inline asm
	mma.sync.aligned.m16n8k16.row.col.f16.f16.f16.f16{%r3147, %r3148}, {%r2627, %r2628, %r2629, %r2630}, {%r2639, %r2640}, {%r2447, %r2448};

	// end inline asm
	// begin inline asm
	mma.sync.aligned.m16n8k16.row.col.f16.f16.f16.f16{%r3157, %r3158}, {%r2627, %r2628, %r2629, %r2630}, {%r2642, %r2643}, {%r2457, %r2458};

	// end inline asm
	// begin inline asm
	mma.sync.aligned.m16n8k16.row.col.f16.f16.f16.f16{%r3167, %r3168}, {%r2627, %r2628, %r2629, %r2630}, {%r2644, %r2645}, {%r2467, %r2468};

	// end inline asm
	// begin inline asm
	mma.sync.aligned.m16n8k16.row.col.f16.f16.f16.f16{%r3177, %r3178}, {%r2627, %r2628, %r2629, %r2630}, {%r2647, %r2648}, {%r2477, %r2478};

	// end inline asm
	// begin inline asm
	mma.sync.aligned.m16n8k16.row.col.f16.f16.f16.f16{%r3187, %r3188}, {%r2627, %r2628, %r2629, %r2630}, {%r2649, %r2650}, {%r2487, %r2488};

	// end inline asm
	// begin inline asm
	mma.sync.aligned.m16n8k16.row.col.f16.f16.f16.f16{%r3197, %r3198}, {%r2627, %r2628, %r2629, %r2630}, {%r2652, %r2653}, {%r2497, %r2498};

	// end inline asm
	// begin inline asm
	mma.sync.aligned.m16n8k16.row.col.f16.f16.f16.f16{%r3207, %r3208}, {%r2627, %r2628, %r2629, %r2630}, {%r2654, %r2655}, {%r2507, %r2508};

	// end inline asm
	// begin inline asm
	mma.sync.aligned.m16n8k16.row.col.f16.f16.f16.f16{%r3217, %r3218}, {%r2632, %r2633, %r2634, %r2635}, {%r2637, %r2638}, {%r2517, %r2518};

	// end inline asm
	// begin inline asm
	mma.sync.aligned.m16n8k16.row.col.f16.f16.f16.f16{%r3227, %r3228}, {%r2632, %r2633, %r2634, %r2635}, {%r2639, %r2640}, {%r2527, %r2528};

	// end inline asm
	// begin inline asm
	mma.sync.aligned.m16n8k16.row.col.f16.f16.f16.f16{%r3237, %r3238}, {%r2632, %r2633, %r2634, %r2635}, {%r2642, %r2643}, {%r2537, %r2538};

	// end inline asm
	// begin inline asm
	mma.sync.aligned.m16n8k16.row.col.f16.f16.f16.f16{%r3247, %r3248}, {%r2632, %r2633, %r2634, %r2635}, {%r2644, %r2645}, {%r2547, %r2548};

	// end inline asm
	// begin inline asm
	mma.sync.aligned.m16n8k16.row.col.f16.f16.f16.f16{%r3257, %r3258}, {%r2632, %r2633, %r2634, %r2635}, {%r2647, %r2648}, {%r2557, %r2558};

	// end inline asm
	// begin inline asm
	mma.sync.aligned.m16n8k16.row.col.f16.f16.f16.f16{%r3267, %r3268}, {%r2632, %r2633, %r2634, %r2635}, {%r2649, %r2650}, {%r2567, %r2568};

	// end inline asm
	// begin inline asm
	mma.sync.aligned.m16n8k16.row.col.f16.f16.f16.f16{%r3277, %r3278}, {%r2632, %r2633, %r2634, %r2635}, {%r2652, %r2653}, {%r2577, %r2578};

	// end inline asm
	// begin inline asm
	mma.sync.aligned.m16n8k16.row.col.f16.f16.f16.f16{%r3287, %r3288}, {%r2632, %r2633, %r2634, %r2635}, {%r2654, %r2655}, {%r2587, %r2588};

	// end inline asm
	and.b32  	%r3366, %r3308, 496;
	mad.lo.s32 	%r3367, %r3299, 768, %r3325;
	mad.lo.s32 	%r3368, %r3305, 9728, %r3367;
	add.s32 	%r3369, %r3368, %r3366;
	shl.b32 	%r3370, %r3305, 21;
	shl.b32 	%r3371, %r3297, 13;
	and.b32  	%r3372, %r3371, 1032192;
	shl.b32 	%r3373, %r3517, 7;
	shl.b32 	%r3374, %r3299, 6;
	and.b32  	%r3375, %r3298, 8;
	or.b32  	%r3376, %r3374, %r3370;
	or.b32  	%r3377, %r3376, %r3372;
	or.b32  	%r3378, %r3377, %r3375;
	add.s32 	%r3379, %r3378, %r3373;
	add.s32 	%r3380, %r3379, %r11;
	add.s32 	%r3381, %r3368, %r3298;
	shl.b32 	%r3382, %r3381, 1;
	add.s32 	%r3383, %r3364, %r3382;
	bar.sync 	0;
	shl.b32 	%r3384, %r3369, 1;
	and.b32  	%r3385, %r3308, 12;
	or.b32  	%r3386, %r3385, %r3384;
	add.s32 	%r3387, %r3364, %r3386;
	st.shared.u32 	[%r3387], %r2657;
	st.shared.u32 	[%r3387+256], %r2658;
	st.shared.u32 	[%r3387+16], %r2667;
	st.shared.u32 	[%r3387+272], %r2668;
	bar.sync 	0;
	mul.wide.s32 	%rd27, %r3380, 2;
	add.s64 	%rd28, %rd26, %rd27;
	ld.shared.v4.u32 	{%r3388, %r3389, %r3390, %r3391}, [%r3383];
	st.global.v4.u32 	[%rd28], {%r3388, %r3389, %r3390, %r3391};
	bar.sync 	0;
	st.shared.u32 	[%r3387], %r2677;
	st.shared.u32 	[%r3387+256], %r2678;
	st.shared.u32 	[%r3387+16], %r2687;
	st.shared.u32 	[%r3387+272], %r2688;
	bar.sync 	0;
	ld.shared.v4.u32 	{%r3392, %r3393, %r3394, %r3395}, [%r3383];
	st.global.v4.u32 	[%rd28+32], {%r3392, %r3393, %r3394, %r3395};
	bar.sync 	0;
	st.shared.u32 	[%r3387], %r2697;
	st.shared.u32 	[%r3387+256], %r2698;
	st.shared.u32 	[%r3387+16], %r2707;
	st.shared.u32 	[%r3387+272], %r2708;
	bar.sync 	0;
	ld.shared.v4.u32 	{%r3396, %r3397, %r3398, %r3399}, [%r3383];
	st.global.v4.u32 	[%rd28+64], {%r3396, %r3397, %r3398, %r3399};
	bar.sync 	0;
	st.shared.u32 	[%r3387], %r2717;
	st.shared.u32 	[%r3387+256], %r2718;
	st.shared.u32 	[%r3387+16], %r2727;
	st.shared.u32 	[%r3387+272], %r2728;
	bar.sync 	0;
	ld.shared.v4.u32 	{%r3400, %r3401, %r3402, %r3403}, [%r3383];
	st.global.v4.u32 	[%rd28+96], {%r3400, %r3401, %r3402, %r3403};
	bar.sync 	0;
	st.shared.u32 	[%r3387], %r2737;
	st.shared.u32 	[%r3387+256], %r2738;
	st.shared.u32 	[%r3387+16], %r2747;
	st.shared.u32 	[%r3387+272], %r2748;
	bar.sync 	0;
	ld.shared.v4.u32 	{%r3404, %r3405, %r3406, %r3407}, [%r3383];
	st.global.v4.u32 	[%rd28+524288], {%r3404, %r3405, %r3406, %r3407};
	bar.sync 	0;
	st.shared.u32 	[%r3387], %r2757;
	st.shared.u32 	[%r3387+256], %r2758;
	st.shared.u32 	[%r3387+16], %r2767;
	st.shared.u32 	[%r3387+272], %r2768;
	bar.sync 	0;
	ld.shared.v4.u32 	{%r3408, %r3409, %r3410, %r3411}, [%r3383];
	st.global.v4.u32 	[%rd28+524320], {%r3408, %r3409, %r3410, %r3411};
	bar.sync 	0;
	st.shared.u32 	[%r3387], %r2777;
	st.shared.u32 	[%r3387+256], %r2778;
	st.shared.u32 	[%r3387+16], %r2787;
	st.shared.u32 	[%r3387+272], %r2788;
	bar.sync 	0;
	ld.shared.v4.u32 	{%r3412, %r3413, %r3414, %r3415}, [%r3383];
	st.global.v4.u32 	[%rd28+524352], {%r3412, %r3413, %r3414, %r3415};
	bar.sync 	0;
	st.shared.u32 	[%r3387], %r2797;
	st.shared.u32 	[%r3387+256], %r2798;
	st.shared.u32 	[%r3387+16], %r2807;
	st.shared.u32 	[%r3387+272], %r2808;
	bar.sync 	0;
	ld.shared.v4.u32 	{%r3416, %r3417, %r3418, %r3419}, [%r3383];
	st.global.v4.u32 	[%rd28+524384], {%r3416, %r3417, %r3418, %r3419};
	bar.sync 	0;
	st.shared.u32 	[%r3387], %r2817;
	st.shared.u32 	[%r3387+256], %r2818;
	st.shared.u32 	[%r3387+16], %r2827;
	st.shared.u32 	[%r3387+272], %r2828;
	bar.sync 	0;
	ld.shared.v4.u32 	{%r3420, %r3421, %r3422, %r3423}, [%r3383];
	st.global.v4.u32 	[%rd28+1048576], {%r3420, %r3421, %r3422, %r3423};
	bar.sync 	0;
	st.shared.u32 	[%r3387], %r2837;
	st.shared.u32 	[%r3387+256], %r2838;
	st.shared.u32 	[%r3387+16], %r2847;
	st.shared.u32 	[%r3387+272], %r2848;
	bar.sync 	0;
	ld.shared.v4.u32 	{%r3424, %r3425, %r3426, %r3427}, [%r3383];
	st.global.v4.u32 	[%rd28+1048608], {%r3424, %r3425, %r3426, %r3427};
	bar.sync 	0;
	st.shared.u32 	[%r3387], %r2857;
	st.shared.u32 	[%r3387+256], %r2858;
	st.shared.u32 	[%r3387+16], %r2867;
	st.shared.u32 	[%r3387+272], %r2868;
	bar.sync 	0;
	ld.shared.v4.u32 	{%r3428, %r3429, %r3430, %r3431}, [%r3383];
	st.global.v4.u32 	[%rd28+1048640], {%r3428, %r3429, %r3430, %r3431};
	bar.sync 	0;
	st.shared.u32 	[%r3387], %r2877;
	st.shared.u32 	[%r3387+256], %r2878;
	st.shared.u32 	[%r3387+16], %r2887;
	st.shared.u32 	[%r3387+272], %r2888;
	bar.sync 	0;
	ld.shared.v4.u32 	{%r3432, %r3433, %r3434, %r3435}, [%r3383];
	st.global.v4.u32 	[%rd28+1048672], {%r3432, %r3433, %r3434, %r3435};
	bar.sync 	0;
	st.shared.u32 	[%r3387], %r2897;
	st.shared.u32 	[%r3387+256], %r2898;
	st.shared.u32 	[%r3387+16], %r2907;
	st.shared.u32 	[%r3387+272], %r2908;
	bar.sync 	0;
	ld.shared.v4.u32 	{%r3436, %r3437, %r3438, %r3439}, [%r3383];
	st.global.v4.u32 	[%rd28+1572864], {%r3436, %r3437, %r3438, %r3439};
	bar.sync 	0;
	st.shared.u32 	[%r3387], %r2917;
	st.shared.u32 	[%r3387+256], %r2918;
	st.shared.u32 	[%r3387+16], %r2927;
	st.shared.u32 	[%r3387+272], %r2928;
	bar.sync 	0;
	ld.shared.v4.u32 	{%r3440, %r3441, %r3442, %r3443}, [%r3383];
	st.global.v4.u32 	[%rd28+1572896], {%r3440, %r3441, %r3442, %r3443};
	bar.sync 	0;
	st.shared.u32 	[%r3387], %r2937;
	st.shared.u32 	[%r3387+256], %r2938;
	st.shared.u32 	[%r3387+16], %r2947;
	st.shared.u32 	[%r3387+272], %r2948;
	bar.sync 	0;
	ld.shared.v4.u32 	{%r3444, %r3445, %r3446, %r3447}, [%r3383];
	st.global.v4.u32 	[%rd28+1572928], {%r3444, %r3445, %r3446, %r3447};
	bar.sync 	0;
	st.shared.u32 	[%r3387], %r2957;
	st.shared.u32 	[%r3387+256], %r2958;
	st.shared.u32 	[%r3387+16], %r2967;
	st.shared.u32 	[%r3387+272], %r2968;
	bar.sync 	0;
	ld.shared.v4.u32 	{%r3448, %r3449, %r3450, %r3451}, [%r3383];
	st.global.v4.u32 	[%rd28+1572960], {%r3448, %r3449, %r3450, %r3451};
	bar.sync 	0;
	st.shared.u32 	[%r3387], %r2977;
	st.shared.u32 	[%r3387+256], %r2978;
	st.shared.u32 	[%r3387+16], %r2987;
	st.shared.u32 	[%r3387+272], %r2988;
	bar.sync 	0;
	ld.shared.v4.u32 	{%r3452, %r3453, %r3454, %r3455}, [%r3383];
	st.global.v4.u32 	[%rd28+2097152], {%r3452, %r3453, %r3454, %r3455};
	bar.sync 	0;
	st.shared.u32 	[%r3387], %r2997;
	st.shared.u32 	[%r3387+256], %r2998;
	st.shared.u32 	[%r3387+16], %r3007;
	st.shared.u32 	[%r3387+272], %r3008;
	bar.sync 	0;
	ld.shared.v4.u32 	{%r3456, %r3457, %r3458, %r3459}, [%r3383];
	st.global.v4.u32 	[%rd28+2097184], {%r3456, %r3457, %r3458, %r3459};
	bar.sync 	0;
	st.shared.u32 	[%r3387], %r3017;
	st.shared.u32 	[%r3387+256], %r3018;
	st.shared.u32 	[%r3387+16], %r3027;
	st.shared.u32 	[%r3387+272], %r3028;
	bar.sync 	0;
	ld.shared.v4.u32 	{%r3460, %r3461, %r3462, %r3463}, [%r3383];
	st.global.v4.u32 	[%rd28+2097216], {%r3460, %r3461, %r3462, %r3463};
	bar.sync 	0;
	st.shared.u32 	[%r3387], %r3037;
	st.shared.u32 	[%r3387+256], %r3038;
	st.shared.u32 	[%r3387+16], %r3047;
	st.shared.u32 	[%r3387+272], %r3048;
	bar.sync 	0;
	ld.shared.v4.u32 	{%r3464, %r3465, %r3466, %r3467}, [%r3383];
	st.global.v4.u32 	[%rd28+2097248], {%r3464, %r3465, %r3466, %r3467};
	bar.sync 	0;
	st.shared.u32 	[%r3387], %r3057;
	st.shared.u32 	[%r3387+256], %r3058;
	st.shared.u32 	[%r3387+16], %r3067;
	st.shared.u32 	[%r3387+272], %r3068;
	bar.sync 	0;
	ld.shared.v4.u32 	{%r3468, %r3469, %r3470, %r3471}, [%r3383];
	st.global.v4.u32 	[%rd28+2621440], {%r3468, %r3469, %r3470, %r3471};
	bar.sync 	0;
	st.shared.u32 	[%r3387], %r3077;
	st.shared.u32 	[%r3387+256], %r3078;
	st.shared.u32 	[%r3387+16], %r3087;
	st.shared.u32 	[%r3387+272], %r3088;
	bar.sync 	0;
	ld.shared.v4.u32 	{%r3472, %r3473, %r3474, %r3475}, [%r3383];
	st.global.v4.u32 	[%rd28+2621472], {%r3472, %r3473, %r3474, %r3475};
	bar.sync 	0;
	st.shared.u32 	[%r3387], %r3097;
	st.shared.u32 	[%r3387+256], %r3098;
	st.shared.u32 	[%r3387+16], %r3107;
	st.shared.u32 	[%r3387+272], %r3108;
	bar.sync 	0;
	ld.shared.v4.u32 	{%r3476, %r3477, %r3478, %r3479}, [%r3383];
	st.global.v4.u32 	[%rd28+2621504], {%r3476, %r3477, %r3478, %r3479};
	bar.sync 	0;
	st.shared.u32 	[%r3387], %r3117;
	st.shared.u32 	[%r3387+256], %r3118;
	st.shared.u32 	[%r3387+16], %r3127;
	st.shared.u32 	[%r3387+272], %r3128;
	bar.sync 	0;
	ld.shared.v4.u32 	{%r3480, %r3481, %r3482, %r3483}, [%r3383];
	st.global.v4.u32 	[%rd28+2621536], {%r3480, %r3481, %r3482, %r3483};
	bar.sync 	0;
	st.shared.u32 	[%r3387], %r3137;
	st.shared.u32 	[%r3387+256], %r3138;
	st.shared.u32 	[%r3387+16], %r3147;
	st.shared.u32 	[%r3387+272], %r3148;
	bar.sync 	0;
	ld.shared.v4.u32 	{%r3484, %r3485, %r3486, %r3487}, [%r3383];
	st.global.v4.u32 	[%rd28+3145728], {%r3484, %r3485, %r3486, %r3487};
	bar.sync 	0;
	st.shared.u32 	[%r3387], %r3157;
	st.shared.u32 	[%r3387+256], %r3158;
	st.shared.u32 	[%r3387+16], %r3167;
	st.shared.u32 	[%r3387+272], %r3168;
	bar.sync 	0;
	ld.shared.v4.u32 	{%r3488, %r3489, %r3490, %r3491}, [%r3383];
	st.global.v4.u32 	[%rd28+3145760], {%r3488, %r3489, %r3490, %r3491};
	bar.sync 	0;
	st.shared.u32 	[%r3387], %r3177;
	st.shared.u32 	[%r3387+256], %r3178;
	st.shared.u32 	[%r3387+16], %r3187;
	st.shared.u32 	[%r3387+272], %r3188;
	bar.sync 	0;
	ld.shared.v4.u32 	{%r3492, %r3493, %r3494, %r3495}, [%r3383];
	st.global.v4.u32 	[%rd28+3145792], {%r3492, %r3493, %r3494, %r3495};
	bar.sync 	0;
	st.shared.u32 	[%r3387], %r3197;
	st.shared.u32 	[%r3387+256], %r3198;
	st.shared.u32 	[%r3387+16], %r3207;
	st.shared.u32 	[%r3387+272], %r3208;
	bar.sync 	0;
	ld.shared.v4.u32 	{%r3496, %r3497, %r3498, %r3499}, [%r3383];
	st.global.v4.u32 	[%rd28+3145824], {%r3496, %r3497, %r3498, %r3499};
	bar.sync 	0;
	st.shared.u32 	[%r3387], %r3217;
	st.shared.u32 	[%r3387+256], %r3218;
	st.shared.u32 	[%r3387+16], %r3227;
	st.shared.u32 	[%r3387+272], %r3228;
	bar.sync 	0;
	ld.shared.v4.u32 	{%r3500, %r3501, %r3502, %r3503}, [%r3383];
	st.global.v4.u32 	[%rd28+3670016], {%r3500, %r3501, %r3502, %r3503};
	bar.sync 	0;
	st.shared.u32 	[%r3387], %r3237;
	st.shared.u32 	[%r3387+256], %r3238;
	st.shared.u32 	[%r3387+16], %r3247;
	st.shared.u32 	[%r3387+272], %r3248;
	bar.sync 	0;
	ld.shared.v4.u32 	{%r3504, %r3505, %r3506, %r3507}, [%r3383];
	st.global.v4.u32 	[%rd28+3670048], {%r3504, %r3505, %r3506, %r3507};
	bar.sync 	0;
	st.shared.u32 	[%r3387], %r3257;
	st.shared.u32 	[%r3387+256], %r3258;
	st.shared.u32 	[%r3387+16], %r3267;
	st.shared.u32 	[%r3387+272], %r3268;
	bar.sync 	0;
	ld.shared.v4.u32 	{%r3508, %r3509, %r3510, %r3511}, [%r3383];
	st.global.v4.u32 	[%rd28+3670080], {%r3508, %r3509, %r3510, %r3511};
	bar.sync 	0;
	st.shared.u32 	[%r3387], %r3277;
	st.shared.u32 	[%r3387+256], %r3278;
	st.shared.u32 	[%r3387+16], %r3287;
	st.shared.u32 	[%r3387+272], %r3288;
	bar.sync 	0;
	ld.shared.v4.u32 	{%r3512, %r3513, %r3514, %r3515}, [%r3383];
	st.global.v4.u32 	[%rd28+3670112], {%r3512, %r3513, %r3514, %r3515};
	ret;

}


// ===== COMPILED SASS (sm_100) =====

	.target	sm_100

	.elftype	@"ET_EXEC"


//--------------------- .note.nv.tkinfo           --------------------------
	.section	.note.nv.tkinfo,"",@"SHT_NOTE"
	.sectionflags	@"SHF_NOTE_NV_TKINFO"
	.tkinfo
        /*0018*/ 	.word	0x00000002
        /*0030*/ 	.string	""
        /*0030*/ 	.string	"ptxas"
        /*0030*/ 	.string	"Cuda compilation tools, release 13.0, V13.0.88"
        /*0030*/ 	.string	"Build cuda_13.0.r13.0/compiler.36424714_0"
        /*0030*/ 	.string	"-arch sm_100 -m 64 "



//--------------------- .note.nv.cuinfo           --------------------------
	.section	.note.nv.cuinfo,"",@"SHT_NOTE"
	.sectionflags	@"SHF_NOTE_NV_CUINFO"
        /*0018*/ 	.short	0x0002
        /*001a*/ 	.short	0x0064
        /*001c*/ 	.short	0x0082
	.zero		2


//--------------------- .nv.info                  --------------------------
	.section	.nv.info,"",@"SHT_CUDA_INFO"
	.align	4


	//----- nvinfo : EIATTR_REGCOUNT
	.align		4
        /*0000*/ 	.byte	0x04, 0x2f
        /*0002*/ 	.short	(.L_1 - .L_0)
	.align		4
.L_0:
        /*0004*/ 	.word	index@(_Z5FusedP6__halfPaS0_)
        /*0008*/ 	.word	0x000000bc


	//----- nvinfo : EIATTR_FRAME_SIZE
	.align		4
.L_1:
        /*000c*/ 	.byte	0x04, 0x11
        /*000e*/ 	.short	(.L_3 - .L_2)
	.align		4
.L_2:
        /*0010*/ 	.word	index@(_Z5FusedP6__halfPaS0_)
        /*0014*/ 	.word	0x00000000


	//----- nvinfo : EIATTR_MIN_STACK_SIZE
	.align		4
.L_3:
        /*0018*/ 	.byte	0x04, 0x12
        /*001a*/ 	.short	(.L_5 - .L_4)
	.align		4
.L_4:
        /*001c*/ 	.word	index@(_Z5FusedP6__halfPaS0_)
        /*0020*/ 	.word	0x00000000
.L_5:


//--------------------- .nv.compat                --------------------------
	.section	.nv.compat,"",@"SHT_CUDA_COMPAT_INFO"
	.align	4
        /*0000*/ 	.byte	0x02, 0x09, 0x00, 0x00, 0x02, 0x02, 0x01, 0x00, 0x02, 0x05, 0x05, 0x00, 0x03, 0x07, 0x01, 0x01
        /*0010*/ 	.byte	0x02, 0x03, 0x00, 0x00, 0x02, 0x06, 0x01, 0x00, 0x04, 0x0b, 0x08, 0x00, 0x09, 0x00, 0x00, 0x00
        /*0020*/ 	.byte	0x00, 0x00, 0x00, 0x00


//--------------------- .nv.info._Z5FusedP6__halfPaS0_ --------------------------
	.section	.nv.info._Z5FusedP6__halfPaS0_,"",@"SHT_CUDA_INFO"
	.sectionflags	@""
	.align	4


	//----- nvinfo : EIATTR_CUDA_API_VERSION
	.align		4
        /*0000*/ 	.byte	0x04, 0x37
        /*0002*/ 	.short	(.L_7 - .L_6)
.L_6:
        /*0004*/ 	.word	0x00000082


	//----- nvinfo : EIATTR_KPARAM_INFO
	.align		4
.L_7:
        /*0008*/ 	.byte	0x04, 0x17
        /*000a*/ 	.short	(.L_9 - .L_8)
.L_8:
        /*000c*/ 	.word	0x00000000
        /*0010*/ 	.short	0x0002
        /*0012*/ 	.short	0x0010
        /*0014*/ 	.byte	0x00, 0xf5, 0x21, 0x00


	//----- nvinfo : EIATTR_KPARAM_INFO
	.align		4
.L_9:
        /*0018*/ 	.byte	0x04, 0x17
        /*001a*/ 	.short	(.L_11 - .L_10)
.L_10:
        /*001c*/ 	.word	0x00000000
        /*0020*/ 	.short	0x0001
        /*0022*/ 	.short	0x0008
        /*0024*/ 	.byte	0x00, 0xf5, 0x21, 0x00


	//----- nvinfo : EIATTR_KPARAM_INFO
	.align		4
.L_11:
        /*0028*/ 	.byte	0x04, 0x17
        /*002a*/ 	.short	(.L_13 - .L_12)
.L_12:
        /*002c*/ 	.word	0x00000000
        /*0030*/ 	.short	0x0000
        /*0032*/ 	.short	0x0000
        /*0034*/ 	.byte	0x00, 0xf5, 0x21, 0x00


	//----- nvinfo : EIATTR_SPARSE_MMA_MASK
	.align		4
.L_13:
        /*0038*/ 	.byte	0x03, 0x50
        /*003a*/ 	.short	0x0000


	//----- nvinfo : EIATTR_MAXREG_COUNT
	.align		4
        /*003c*/ 	.byte	0x03, 0x1b
        /*003e*/ 	.short	0x00ff


	//----- nvinfo : EIATTR_NUM_BARRIERS
	.align		4
        /*0040*/ 	.byte	0x02, 0x4c
        /*0042*/ 	.byte	0x01
	.zero		1


	//----- nvinfo : EIATTR_MERCURY_ISA_VERSION
	.align		4
        /*0044*/ 	.byte	0x03, 0x5f
        /*0046*/ 	.short	0x0101


	//----- nvinfo : EIATTR_VRC_CTA_INIT_COUNT
	.align		4
        /*0048*/ 	.byte	0x02, 0x4a
	.zero		1
	.zero		1


	//----- nvinfo : EIATTR_EXIT_INSTR_OFFSETS
	.align		4
        /*004c*/ 	.byte	0x04, 0x1c
        /*004e*/ 	.short	(.L_15 - .L_14)


	//   ....[0]....
.L_14:
        /*0050*/ 	.word	0x00004620


	//----- nvinfo : EIATTR_MAX_THREADS
	.align		4
.L_15:
        /*0054*/ 	.byte	0x04, 0x05
        /*0056*/ 	.short	(.L_17 - .L_16)
.L_16:
        /*0058*/ 	.word	0x00000080
        /*005c*/ 	.word	0x00000001
        /*0060*/ 	.word	0x00000001


	//----- nvinfo : EIATTR_CBANK_PARAM_SIZE
	.align		4
.L_17:
        /*0064*/ 	.byte	0x03, 0x19
        /*0066*/ 	.short	0x0018


	//----- nvinfo : EIATTR_PARAM_CBANK
	.align		4
        /*0068*/ 	.byte	0x04, 0x0a
        /*006a*/ 	.short	(.L_19 - .L_18)
	.align		4
.L_18:
        /*006c*/ 	.word	index@(.nv.constant0._Z5FusedP6__halfPaS0_)
        /*0070*/ 	.short	0x0380
        /*0072*/ 	.short	0x0018


	//----- nvinfo : EIATTR_SW_WAR
	.align		4
.L_19:
        /*0074*/ 	.byte	0x04, 0x36
        /*0076*/ 	.short	(.L_21 - .L_20)
.L_20:
        /*0078*/ 	.word	0x00000008
.L_21:


//--------------------- .nv.callgraph             --------------------------
	.section	.nv.callgraph,"",@"SHT_CUDA_CALLGRAPH"
	.align	4
	.sectionentsize	8
	.align		4
        /*0000*/ 	.word	0x00000000
	.align		4
        /*0004*/ 	.word	0xffffffff
	.align		4
        /*0008*/ 	.word	0x00000000
	.align		4
        /*000c*/ 	.word	0xfffffffe
	.align		4
        /*0010*/ 	.word	0x00000000
	.align		4
        /*0014*/ 	.word	0xfffffffd
	.align		4
        /*0018*/ 	.word	0x00000000
	.align		4
        /*001c*/ 	.word	0xfffffffc


//--------------------- .text._Z5FusedP6__halfPaS0_ --------------------------
	.section	.text._Z5FusedP6__halfPaS0_,"ax",@progbits
	.align	128
        .global         _Z5FusedP6__halfPaS0_
        .type           _Z5FusedP6__halfPaS0_,@function
        .size           _Z5FusedP6__halfPaS0_,(.L_x_5 - _Z5FusedP6__halfPaS0_)
        .other          _Z5FusedP6__halfPaS0_,@"STO_CUDA_ENTRY STV_DEFAULT"
_Z5FusedP6__halfPaS0_:
.text._Z5FusedP6__halfPaS0_:
[----:B------:R-:W-:Y:S08]  /*0000*/  LDC R1, c[0x0][0x37c] ;  /* 0x0000df00ff017b82 */ /* 0x000ff00000000800 */
[----:B------:R-:W1:Y:S01]  /*0010*/  LDC R11, c[0x0][0x370] ;  /* 0x0000dc00ff0b7b82 */ /* 0x000e620000000800 */
[----:B------:R-:W2:Y:S01]  /*0020*/  S2R R4, SR_CTAID.Y ;  /* 0x0000000000047919 */ /* 0x000ea20000002600 */
[----:B------:R-:W-:Y:S01]  /*0030*/  IMAD.MOV.U32 R2, RZ, RZ, RZ ;  /* 0x000000ffff027224 */ /* 0x000fe200078e00ff */
[----:B------:R-:W3:Y:S05]  /*0040*/  LDCU.64 UR8, c[0x0][0x358] ;  /* 0x00006b00ff0877ac */ /* 0x000eea0008000a00 */
[----:B------:R-:W2:Y:S08]  /*0050*/  S2UR UR4, SR_CTAID.X ;  /* 0x00000000000479c3 */ /* 0x000eb00000002500 */
[----:B------:R-:W4:Y:S01]  /*0060*/  LDC R6, c[0x0][0x374] ;  /* 0x0000dd00ff067b82 */ /* 0x000f220000000800 */
[----:B-1----:R-:W-:-:S04]  /*0070*/  IMAD R5, R11, 0xa, RZ ;  /* 0x0000000a0b057824 */ /* 0x002fc800078e02ff */
[----:B------:R-:W1:Y:S01]  /*0080*/  I2F.U32.RP R0, R5 ;  /* 0x0000000500007306 */ /* 0x000e620000209000 */
[----:B------:R-:W-:-:S07]  /*0090*/  IMAD.MOV R7, RZ, RZ, -R5 ;  /* 0x000000ffff077224 */ /* 0x000fce00078e0a05 */
[----:B-1----:R-:W1:Y:S02]  /*00a0*/  MUFU.RCP R0, R0 ;  /* 0x0000000000007308 */ /* 0x002e640000001000 */
[----:B-1----:R-:W-:Y:S02]  /*00b0*/  VIADD R3, R0, 0xffffffe ;  /* 0x0ffffffe00037836 */ /* 0x002fe40000000000 */
[----:B--2---:R-:W-:-:S04]  /*00c0*/  IMAD R0, R11, R4, UR4 ;  /* 0x000000040b007e24 */ /* 0x004fc8000f8e0204 */
[----:B------:R-:W1:Y:S02]  /*00d0*/  F2I.FTZ.U32.TRUNC.NTZ R3, R3 ;  /* 0x0000000300037305 */ /* 0x000e64000021f000 */
[----:B-1----:R-:W-:-:S04]  /*00e0*/  IMAD R7, R7, R3, RZ ;  /* 0x0000000307077224 */ /* 0x002fc800078e02ff */
[----:B------:R-:W-:-:S04]  /*00f0*/  IMAD.HI.U32 R7, R3, R7, R2 ;  /* 0x0000000703077227 */ /* 0x000fc800078e0002 */
[----:B----4-:R-:W-:Y:S02]  /*0100*/  VIADD R2, R6, 0xa ;  /* 0x0000000a06027836 */ /* 0x010fe40000000000 */
[----:B------:R-:W-:-:S04]  /*0110*/  IMAD.HI.U32 R9, R7, R0, RZ ;  /* 0x0000000007097227 */ /* 0x000fc800078e00ff */
[----:B------:R-:W-:Y:S02]  /*0120*/  IMAD R2, R11, R2, -0x1 ;  /* 0xffffffff0b027424 */ /* 0x000fe400078e0202 */
[----:B------:R-:W-:Y:S02]  /*0130*/  IMAD.MOV R4, RZ, RZ, -R9 ;  /* 0x000000ffff047224 */ /* 0x000fe400078e0a09 */
[----:B------:R-:W-:-:S04]  /*0140*/  IMAD.HI.U32 R7, R7, R2, RZ ;  /* 0x0000000207077227 */ /* 0x000fc800078e00ff */
[----:B------:R-:W-:Y:S02]  /*0150*/  IMAD R4, R5, R4, R0 ;  /* 0x0000000405047224 */ /* 0x000fe400078e0200 */
[----:B------:R-:W-:-:S03]  /*0160*/  IMAD.MOV R3, RZ, RZ, -R7 ;  /* 0x000000ffff037224 */ /* 0x000fc600078e0a07 */
[----:B------:R-:W-:Y:S01]  /*0170*/  ISETP.GE.U32.AND P2, PT, R4, R5, PT ;  /* 0x000000050400720c */ /* 0x000fe20003f46070 */
[----:B------:R-:W-:-:S05]  /*0180*/  IMAD R2, R5, R3, R2 ;  /* 0x0000000305027224 */ /* 0x000fca00078e0202 */
[----:B------:R-:W-:-:S07]  /*0190*/  ISETP.GE.U32.AND P0, PT, R2, R5, PT ;  /* 0x000000050200720c */ /* 0x000fce0003f06070 */
[--C-:B------:R-:W-:Y:S02]  /*01a0*/  @P2 IMAD.IADD R4, R4, 0x1, -R5.reuse ;  /* 0x0000000104042824 */ /* 0x100fe400078e0a05 */
[----:B------:R-:W-:Y:S01]  /*01b0*/  @P2 VIADD R9, R9, 0x1 ;  /* 0x0000000109092836 */ /* 0x000fe20000000000 */
[----:B------:R-:W-:Y:S02]  /*01c0*/  ISETP.NE.U32.AND P2, PT, R5, RZ, PT ;  /* 0x000000ff0500720c */ /* 0x000fe40003f45070 */
[----:B------:R-:W-:Y:S01]  /*01d0*/  ISETP.GE.U32.AND P3, PT, R4, R5, PT ;  /* 0x000000050400720c */ /* 0x000fe20003f66070 */
[----:B------:R-:W-:Y:S02]  /*01e0*/  @P0 IMAD.IADD R2, R2, 0x1, -R5 ;  /* 0x0000000102020824 */ /* 0x000fe400078e0a05 */
[----:B------:R-:W-:-:S03]  /*01f0*/  @P0 VIADD R7, R7, 0x1 ;  /* 0x0000000107070836 */ /* 0x000fc60000000000 */
[-C--:B------:R-:W-:Y:S02]  /*0200*/  ISETP.GE.U32.AND P1, PT, R2, R5.reuse, PT ;  /* 0x000000050200720c */ /* 0x080fe40003f26070 */
[----:B------:R-:W-:-:S05]  /*0210*/  LOP3.LUT R2, RZ, R5, RZ, 0x33, !PT ;  /* 0x00000005ff027212 */ /* 0x000fca00078e33ff */
[----:B------:R-:W-:-:S05]  /*0220*/  @P3 VIADD R9, R9, 0x1 ;  /* 0x0000000109093836 */ /* 0x000fca0000000000 */
[----:B------:R-:W-:Y:S01]  /*0230*/  SEL R9, R2, R9, !P2 ;  /* 0x0000000902097207 */ /* 0x000fe20005000000 */
[----:B------:R-:W-:-:S03]  /*0240*/  @P1 VIADD R7, R7, 0x1 ;  /* 0x0000000107071836 */ /* 0x000fc60000000000 */
[C---:B------:R-:W-:Y:S01]  /*0250*/  LOP3.LUT R4, R9.reuse, 0x1, RZ, 0xc0, !PT ;  /* 0x0000000109047812 */ /* 0x040fe200078ec0ff */
[----:B------:R-:W-:Y:S01]  /*0260*/  VIADD R3, R9, 0x1 ;  /* 0x0000000109037836 */ /* 0x000fe20000000000 */
[----:B------:R-:W-:Y:S02]  /*0270*/  SEL R2, R2, R7, !P2 ;  /* 0x0000000702027207 */ /* 0x000fe40005000000 */
[----:B------:R-:W-:Y:S01]  /*0280*/  ISETP.NE.U32.AND P3, PT, R4, 0x1, PT ;  /* 0x000000010400780c */ /* 0x000fe20003f65070 */
[----:B------:R-:W-:Y:S01]  /*0290*/  IMAD.MOV.U32 R4, RZ, RZ, 0xa ;  /* 0x0000000aff047424 */ /* 0x000fe200078e00ff */
[----:B------:R-:W-:-:S13]  /*02a0*/  ISETP.GE.U32.AND P0, PT, R3, R2, PT ;  /* 0x000000020300720c */ /* 0x000fda0003f06070 */
[----:B---3--:R-:W-:Y:S05]  /*02b0*/  @!P0 BRA `(.L_x_0) ;  /* 0x0000000000508947 */ /* 0x008fea0003800000 */
[----:B------:R-:W1:Y:S01]  /*02c0*/  I2F.U32.RP R4, R11 ;  /* 0x0000000b00047306 */ /* 0x000e620000209000 */
[----:B------:R-:W-:Y:S01]  /*02d0*/  IMAD R6, R9, -0xa, R6 ;  /* 0xfffffff609067824 */ /* 0x000fe200078e0206 */
[----:B------:R-:W-:-:S06]  /*02e0*/  ISETP.NE.U32.AND P2, PT, R11, RZ, PT ;  /* 0x000000ff0b00720c */ /* 0x000fcc0003f45070 */
[----:B-1----:R-:W1:Y:S02]  /*02f0*/  MUFU.RCP R4, R4 ;  /* 0x0000000400047308 */ /* 0x002e640000001000 */
[----:B-1----:R-:W-:-:S06]  /*0300*/  VIADD R3, R4, 0xffffffe ;  /* 0x0ffffffe04037836 */ /* 0x002fcc0000000000 */
[----:B------:R-:W1:Y:S02]  /*0310*/  F2I.FTZ.U32.TRUNC.NTZ R3, R3 ;  /* 0x0000000300037305 */ /* 0x000e64000021f000 */
[----:B-1----:R-:W-:-:S04]  /*0320*/  IMAD.MOV R2, RZ, RZ, -R3 ;  /* 0x000000ffff027224 */ /* 0x002fc800078e0a03 */
[----:B------:R-:W-:Y:S02]  /*0330*/  IMAD R5, R2, R11, RZ ;  /* 0x0000000b02057224 */ /* 0x000fe400078e02ff */
[----:B------:R-:W-:-:S04]  /*0340*/  IMAD.MOV.U32 R2, RZ, RZ, RZ ;  /* 0x000000ffff027224 */ /* 0x000fc800078e00ff */
[----:B------:R-:W-:-:S04]  /*0350*/  IMAD.HI.U32 R5, R3, R5, R2 ;  /* 0x0000000503057227 */ /* 0x000fc800078e0002 */
[----:B------:R-:W-:-:S04]  /*0360*/  IMAD R2, R11, R6, RZ ;  /* 0x000000060b027224 */ /* 0x000fc800078e02ff */
[----:B------:R-:W-:-:S04]  /*0370*/  IMAD.HI.U32 R4, R5, R2, RZ ;  /* 0x0000000205047227 */ /* 0x000fc800078e00ff */
[----:B------:R-:W-:-:S04]  /*0380*/  IMAD.MOV R5, RZ, RZ, -R4 ;  /* 0x000000ffff057224 */ /* 0x000fc800078e0a04 */
[----:B------:R-:W-:-:S05]  /*0390*/  IMAD R2, R11, R5, R2 ;  /* 0x000000050b027224 */ /* 0x000fca00078e0202 */
[----:B------:R-:W-:-:S13]  /*03a0*/  ISETP.GE.U32.AND P0, PT, R2, R11, PT ;  /* 0x0000000b0200720c */ /* 0x000fda0003f06070 */
[----:B------:R-:W-:Y:S02]  /*03b0*/  @P0 IMAD.IADD R2, R2, 0x1, -R11 ;  /* 0x0000000102020824 */ /* 0x000fe400078e0a0b */
[----:B------:R-:W-:-:S03]  /*03c0*/  @P0 VIADD R4, R4, 0x1 ;  /* 0x0000000104040836 */ /* 0x000fc60000000000 */
[----:B------:R-:W-:-:S13]  /*03d0*/  ISETP.GE.U32.AND P1, PT, R2, R11, PT ;  /* 0x0000000b0200720c */ /* 0x000fda0003f26070 */
[----:B------:R-:W-:Y:S01]  /*03e0*/  @P1 VIADD R4, R4, 0x1 ;  /* 0x0000000104041836 */ /* 0x000fe20000000000 */
[----:B------:R-:W-:-:S07]  /*03f0*/  @!P2 LOP3.LUT R4, RZ, R11, RZ, 0x33, !PT ;  /* 0x0000000bff04a212 */ /* 0x000fce00078e33ff */
.L_x_0:
[----:B------:R-:W-:Y:S05]  /*0400*/  @P3 BRA `(.L_x_1) ;  /* 0x0000000000603947 */ /* 0x000fea0003800000 */
[----:B------:R-:W1:Y:S01]  /*0410*/  I2F.U32.RP R6, R4 ;  /* 0x0000000400067306 */ /* 0x000e620000209000 */
[----:B------:R-:W-:-:S04]  /*0420*/  IMAD R5, R9, R11, RZ ;  /* 0x0000000b09057224 */ /* 0x000fc800078e02ff */
[----:B------:R-:W-:-:S03]  /*0430*/  IMAD R5, R5, -0xa, R0 ;  /* 0xfffffff605057824 */ /* 0x000fc600078e0200 */
[----:B-1----:R-:W1:Y:S02]  /*0440*/  MUFU.RCP R6, R6 ;  /* 0x0000000600067308 */ /* 0x002e640000001000 */
[----:B-1----:R-:W-:-:S06]  /*0450*/  VIADD R2, R6, 0xffffffe ;  /* 0x0ffffffe06027836 */ /* 0x002fcc0000000000 */
[----:B------:R1:W2:Y:S02]  /*0460*/  F2I.FTZ.U32.TRUNC.NTZ R3, R2 ;  /* 0x0000000200037305 */ /* 0x0002a4000021f000 */
[----:B-1----:R-:W-:Y:S02]  /*0470*/  IMAD.MOV.U32 R2, RZ, RZ, RZ ;  /* 0x000000ffff027224 */ /* 0x002fe400078e00ff */
[----:B--2---:R-:W-:-:S04]  /*0480*/  IMAD.MOV R7, RZ, RZ, -R3 ;  /* 0x000000ffff077224 */ /* 0x004fc800078e0a03 */
[----:B------:R-:W-:-:S04]  /*0490*/  IMAD R7, R7, R4, RZ ;  /* 0x0000000407077224 */ /* 0x000fc800078e02ff */
[----:B------:R-:W-:Y:S01]  /*04a0*/  IMAD.HI.U32 R8, R3, R7, R2 ;  /* 0x0000000703087227 */ /* 0x000fe200078e0002 */
[----:B------:R-:W-:-:S05]  /*04b0*/  LOP3.LUT R3, RZ, R4, RZ, 0x33, !PT ;  /* 0x00000004ff037212 */ /* 0x000fca00078e33ff */
[----:B------:R-:W-:-:S04]  /*04c0*/  IMAD.HI.U32 R8, R8, R5, RZ ;  /* 0x0000000508087227 */ /* 0x000fc800078e00ff */
[----:B------:R-:W-:-:S04]  /*04d0*/  IMAD.MOV R0, RZ, RZ, -R8 ;  /* 0x000000ffff007224 */ /* 0x000fc800078e0a08 */
[----:B------:R-:W-:-:S05]  /*04e0*/  IMAD R5, R4, R0, R5 ;  /* 0x0000000004057224 */ /* 0x000fca00078e0205 */
[----:B------:R-:W-:-:S13]  /*04f0*/  ISETP.GE.U32.AND P0, PT, R5, R4, PT ;  /* 0x000000040500720c */ /* 0x000fda0003f06070 */
[----:B------:R-:W-:Y:S02]  /*0500*/  @P0 IMAD.IADD R5, R5, 0x1, -R4 ;  /* 0x0000000105050824 */ /* 0x000fe400078e0a04 */
[----:B------:R-:W-:Y:S01]  /*0510*/  @P0 VIADD R8, R8, 0x1 ;  /* 0x0000000108080836 */ /* 0x000fe20000000000 */
[----:B------:R-:W-:Y:S02]  /*0520*/  ISETP.NE.U32.AND P0, PT, R4, RZ, PT ;  /* 0x000000ff0400720c */ /* 0x000fe40003f05070 */
[----:B------:R-:W-:-:S13]  /*0530*/  ISETP.GE.U32.AND P1, PT, R5, R4, PT ;  /* 0x000000040500720c */ /* 0x000fda0003f26070 */
[----:B------:R-:W-:-:S05]  /*0540*/  @P1 VIADD R8, R8, 0x1 ;  /* 0x0000000108081836 */ /* 0x000fca0000000000 */
[----:B------:R-:W-:-:S04]  /*0550*/  SEL R8, R3, R8, !P0 ;  /* 0x0000000803087207 */ /* 0x000fc80004000000 */
[----:B------:R-:W-:-:S05]  /*0560*/  LOP3.LUT R8, RZ, R8, RZ, 0x33, !PT ;  /* 0x00000008ff087212 */ /* 0x000fca00078e33ff */
[----:B------:R-:W-:Y:S01]  /*0570*/  IMAD.IADD R170, R8, 0x1, R11 ;  /* 0x0000000108aa7824 */ /* 0x000fe200078e020b */
[----:B------:R-:W-:Y:S06]  /*0580*/  BRA `(.L_x_2) ;  /* 0x0000000000547947 */ /* 0x000fec0003800000 */
.L_x_1:
        /* <DEDUP_REMOVED lines=20> */
[----:B------:R-:W-:-:S07]  /*06d0*/  SEL R170, R3, R6, !P0 ;  /* 0x0000000603aa7207 */ /* 0x000fce0004000000 */
.L_x_2:
[----:B------:R-:W1:Y:S01]  /*06e0*/  S2R R172, SR_TID.Y ;  /* 0x0000000000ac7919 */ /* 0x000e620000002200 */
[----:B------:R-:W2:Y:S01]  /*06f0*/  S2UR UR6, SR_CgaCtaId ;  /* 0x00000000000679c3 */ /* 0x000ea20000008800 */
[----:B------:R-:W-:Y:S01]  /*0700*/  IMAD.IADD R4, R5, 0x1, -R4 ;  /* 0x0000000105047824 */ /* 0x000fe200078e0a04 */
[----:B------:R-:W-:Y:S01]  /*0710*/  UMOV UR4, 0x400 ;  /* 0x0000040000047882 */ /* 0x000fe20000000000 */
[----:B------:R-:W3:Y:S01]  /*0720*/  S2R R171, SR_TID.Z ;  /* 0x0000000000ab7919 */ /* 0x000ee20000002300 */
[----:B------:R-:W-:Y:S01]  /*0730*/  IMAD.SHL.U32 R8, R170, 0x100000, RZ ;  /* 0x00100000aa087824 */ /* 0x000fe200078e00ff */
[----:B------:R-:W-:Y:S01]  /*0740*/  UIADD3 UR5, UPT, UPT, UR4, 0x8000, URZ ;  /* 0x0000800004057890 */ /* 0x000fe2000fffe0ff */
[----:B------:R-:W-:Y:S01]  /*0750*/  SEL R4, R4, R5, P1 ;  /* 0x0000000504047207 */ /* 0x000fe20000800000 */
[----:B------:R-:W4:Y:S01]  /*0760*/  S2R R11, SR_TID.X ;  /* 0x00000000000b7919 */ /* 0x000f220000002100 */
[----:B------:R-:W5:Y:S01]  /*0770*/  LDC.64 R184, c[0x0][0x380] ;  /* 0x0000e000ffb87b82 */ /* 0x000f620000000a00 */
[----:B------:R-:W5:Y:S01]  /*0780*/  LDCU.64 UR10, c[0x0][0x388] ;  /* 0x00007100ff0a77ac */ /* 0x000f620008000a00 */
[----:B------:R-:W-:Y:S01]  /*0790*/  SEL R0, R3, R4, !P0 ;  /* 0x0000000403007207 */ /* 0x000fe20004000000 */
[----:B------:R-:W-:Y:S01]  /*07a0*/  IMAD.MOV.U32 R179, RZ, RZ, RZ ;  /* 0x000000ffffb37224 */ /* 0x000fe200078e00ff */
[----:B------:R-:W-:-:S02]  /*07b0*/  CS2R R128, SRZ ;  /* 0x0000000000807805 */ /* 0x000fc4000001ff00 */
[----:B------:R-:W-:Y:S02]  /*07c0*/  CS2R R126, SRZ ;  /* 0x00000000007e7805 */ /* 0x000fe4000001ff00 */
[----:B------:R-:W-:Y:S01]  /*07d0*/  CS2R R124, SRZ ;  /* 0x00000000007c7805 */ /* 0x000fe2000001ff00 */
[----:B------:R-:W-:Y:S01]  /*07e0*/  IMAD R0, R9, 0xa, R0 ;  /* 0x0000000a09007824 */ /* 0x000fe200078e0200 */
[----:B------:R-:W-:Y:S02]  /*07f0*/  CS2R R122, SRZ ;  /* 0x00000000007a7805 */ /* 0x000fe4000001ff00 */
[----:B------:R-:W-:Y:S02]  /*0800*/  CS2R R138, SRZ ;  /* 0x00000000008a7805 */ /* 0x000fe4000001ff00 */
[----:B------:R-:W-:Y:S02]  /*0810*/  CS2R R136, SRZ ;  /* 0x0000000000887805 */ /* 0x000fe4000001ff00 */
[----:B------:R-:W-:-:S02]  /*0820*/  CS2R R150, SRZ ;  /* 0x0000000000967805 */ /* 0x000fc4000001ff00 */
[----:B------:R-:W-:Y:S02]  /*0830*/  CS2R R148, SRZ ;  /* 0x0000000000947805 */ /* 0x000fe4000001ff00 */
[----:B------:R-:W-:Y:S02]  /*0840*/  CS2R R146, SRZ ;  /* 0x0000000000927805 */ /* 0x000fe4000001ff00 */
[----:B------:R-:W-:Y:S02]  /*0850*/  CS2R R144, SRZ ;  /* 0x0000000000907805 */ /* 0x000fe4000001ff00 */
[----:B------:R-:W-:Y:S01]  /*0860*/  CS2R R142, SRZ ;  /* 0x00000000008e7805 */ /* 0x000fe2000001ff00 */
[----:B--2---:R-:W-:Y:S01]  /*0870*/  ULEA UR7, UR6, UR4, 0x18 ;  /* 0x0000000406077291 */ /* 0x004fe2000f8ec0ff */
[----:B------:R-:W-:Y:S01]  /*0880*/  CS2R R140, SRZ ;  /* 0x00000000008c7805 */ /* 0x000fe2000001ff00 */
[----:B------:R-:W-:Y:S01]  /*0890*/  ULEA UR5, UR6, UR5, 0x18 ;  /* 0x0000000506057291 */ /* 0x000fe2000f8ec0ff */
[----:B------:R-:W-:Y:S01]  /*08a0*/  CS2R R120, SRZ ;  /* 0x0000000000787805 */ /* 0x000fe2000001ff00 */
[----:B------:R-:W-:Y:S01]  /*08b0*/  UIADD3 UR4, UPT, UPT, UR4, 0x9000, URZ ;  /* 0x0000900004047890 */ /* 0x000fe2000fffe0ff */
[----:B------:R-:W-:-:S02]  /*08c0*/  CS2R R118, SRZ ;  /* 0x0000000000767805 */ /* 0x000fc4000001ff00 */
[----:B------:R-:W-:Y:S01]  /*08d0*/  CS2R R116, SRZ ;  /* 0x0000000000747805 */ /* 0x000fe2000001ff00 */
[C---:B-1----:R-:W-:Y:S01]  /*08e0*/  IMAD.SHL.U32 R10, R172.reuse, 0x1000, RZ ;  /* 0x00001000ac0a7824 */ /* 0x042fe200078e00ff */
[----:B------:R-:W-:Y:S01]  /*08f0*/  ULEA UR4, UR6, UR4, 0x18 ;  /* 0x0000000406047291 */ /* 0x000fe2000f8ec0ff */
[----:B------:R-:W-:Y:S02]  /*0900*/  CS2R R114, SRZ ;  /* 0x0000000000727805 */ /* 0x000fe4000001ff00 */
[----:B------:R-:W-:Y:S01]  /*0910*/  CS2R R20, SRZ ;  /* 0x0000000000147805 */ /* 0x000fe2000001ff00 */
[----:B---3--:R-:W-:Y:S01]  /*0920*/  IMAD R176, R172, 0x2, R171 ;  /* 0x00000002acb07824 */ /* 0x008fe200078e02ab */
[----:B------:R-:W-:Y:S01]  /*0930*/  CS2R R22, SRZ ;  /* 0x0000000000167805 */ /* 0x000fe2000001ff00 */
[----:B------:R-:W-:Y:S01]  /*0940*/  IMAD R5, R171, 0x80000, R8 ;  /* 0x00080000ab057824 */ /* 0x000fe200078e0208 */
[----:B------:R-:W-:Y:S01]  /*0950*/  CS2R R24, SRZ ;  /* 0x0000000000187805 */ /* 0x000fe2000001ff00 */
[----:B------:R-:W-:Y:S01]  /*0960*/  IMAD.SHL.U32 R2, R176, 0x100, RZ ;  /* 0x00000100b0027824 */ /* 0x000fe200078e00ff */
[----:B------:R-:W-:Y:S01]  /*0970*/  CS2R R26, SRZ ;  /* 0x00000000001a7805 */ /* 0x000fe2000001ff00 */
[----:B----4-:R-:W-:Y:S01]  /*0980*/  IMAD.SHL.U32 R3, R11, 0x2000, RZ ;  /* 0x000020000b037824 */ /* 0x010fe200078e00ff */
[----:B------:R-:W-:Y:S01]  /*0990*/  CS2R R28, SRZ ;  /* 0x00000000001c7805 */ /* 0x000fe2000001ff00 */
[C---:B------:R-:W-:Y:S01]  /*09a0*/  IMAD R4, R172.reuse, 0x3fe00, R2 ;  /* 0x0003fe00ac047824 */ /* 0x040fe200078e0202 */
[----:B------:R-:W-:Y:S01]  /*09b0*/  CS2R R30, SRZ ;  /* 0x00000000001e7805 */ /* 0x000fe2000001ff00 */
[----:B------:R-:W-:Y:S01]  /*09c0*/  IMAD R180, R172, 0x40000, R5 ;  /* 0x00040000acb47824 */ /* 0x000fe200078e0205 */
[----:B------:R-:W-:Y:S01]  /*09d0*/  LOP3.LUT R7, R3, 0xe0000, RZ, 0xc0, !PT ;  /* 0x000e000003077812 */ /* 0x000fe200078ec0ff */
[C---:B------:R-:W-:Y:S01]  /*09e0*/  IMAD R5, R11.reuse, 0x8, R4 ;  /* 0x000000080b057824 */ /* 0x040fe200078e0204 */
[----:B------:R-:W-:Y:S01]  /*09f0*/  CS2R R32, SRZ ;  /* 0x0000000000207805 */ /* 0x000fe2000001ff00 */
[C---:B------:R-:W-:Y:S01]  /*0a00*/  IMAD.SHL.U32 R73, R11.reuse, 0x8, RZ ;  /* 0x000000080b497824 */ /* 0x040fe200078e00ff */
[----:B------:R-:W-:Y:S01]  /*0a10*/  CS2R R34, SRZ ;  /* 0x0000000000227805 */ /* 0x000fe2000001ff00 */
[C---:B------:R-:W-:Y:S01]  /*0a20*/  IMAD.SHL.U32 R6, R11.reuse, 0x10, RZ ;  /* 0x000000100b067824 */ /* 0x040fe200078e00ff */
[----:B------:R-:W-:Y:S01]  /*0a30*/  CS2R R36, SRZ ;  /* 0x0000000000247805 */ /* 0x000fe2000001ff00 */
[----:B------:R-:W-:Y:S01]  /*0a40*/  IMAD R3, R11, 0x8, R2 ;  /* 0x000000080b037824 */ /* 0x000fe200078e0202 */
[----:B------:R-:W-:Y:S01]  /*0a50*/  LOP3.LUT R175, R73, R10, RZ, 0xfc, !PT ;  /* 0x0000000a49af7212 */ /* 0x000fe200078efcff */
[----:B------:R-:W-:Y:S01]  /*0a60*/  IMAD R4, R171, 0x7ff00, R4 ;  /* 0x0007ff00ab047824 */ /* 0x000fe200078e0204 */
[----:B------:R-:W-:Y:S01]  /*0a70*/  LOP3.LUT R9, R6, 0xf0, RZ, 0xc0, !PT ;  /* 0x000000f006097812 */ /* 0x000fe200078ec0ff */
[----:B------:R-:W-:Y:S01]  /*0a80*/  IMAD R5, R0, 0x400000, R5 ;  /* 0x0040000000057824 */ /* 0x000fe200078e0205 */
[----:B------:R-:W-:Y:S01]  /*0a90*/  LEA R19, R3, UR7, 0x1 ;  /* 0x0000000703137c11 */ /* 0x000fe2000f8e08ff */
[----:B------:R-:W-:Y:S01]  /*0aa0*/  IMAD.IADD R73, R2, 0x1, R73 ;  /* 0x0000000102497824 */ /* 0x000fe200078e0249 */
[--C-:B------:R-:W-:Y:S01]  /*0ab0*/  IADD3 R4, PT, PT, R8, R4, R7.reuse ;  /* 0x0000000408047210 */ /* 0x100fe20007ffe007 */
[----:B------:R-:W-:Y:S01]  /*0ac0*/  IMAD R181, R171, 0x300, R2 ;  /* 0x00000300abb57824 */ /* 0x000fe200078e0202 */
[----:B------:R-:W-:Y:S01]  /*0ad0*/  IADD3 R180, PT, PT, R9, R180, R7 ;  /* 0x000000b409b47210 */ /* 0x000fe20007ffe007 */
[----:B------:R-:W-:Y:S01]  /*0ae0*/  IMAD.SHL.U32 R173, R171, 0x1000, RZ ;  /* 0x00001000abad7824 */ /* 0x000fe200078e00ff */
[----:B------:R-:W-:Y:S01]  /*0af0*/  CS2R R38, SRZ ;  /* 0x0000000000267805 */ /* 0x000fe2000001ff00 */
[----:B-----5:R-:W-:Y:S01]  /*0b00*/  IMAD.WIDE R2, R5, 0x2, R184 ;  /* 0x0000000205027825 */ /* 0x020fe200078e02b8 */
[----:B------:R-:W-:-:S02]  /*0b10*/  IADD3 R181, PT, PT, R181, UR5, R6 ;  /* 0x00000005b5b57c10 */ /* 0x000fc4000fffe006 */
[----:B------:R-:W-:Y:S02]  /*0b20*/  CS2R R40, SRZ ;  /* 0x0000000000287805 */ /* 0x000fe4000001ff00 */
[----:B------:R-:W-:Y:S01]  /*0b30*/  LOP3.LUT R173, R173, R6, RZ, 0xfc, !PT ;  /* 0x00000006adad7212 */ /* 0x000fe200078efcff */
[----:B------:R-:W-:Y:S01]  /*0b40*/  IMAD.IADD R18, R4, 0x1, R9 ;  /* 0x0000000104127824 */ /* 0x000fe200078e0209 */
[----:B------:R-:W-:Y:S01]  /*0b50*/  IADD3 R4, P0, PT, R2, 0x100000, RZ ;  /* 0x0010000002047810 */ /* 0x000fe20007f1e0ff */
[----:B------:R-:W-:Y:S01]  /*0b60*/  IMAD.SHL.U32 R176, R176, 0x80, RZ ;  /* 0x00000080b0b07824 */ /* 0x000fe200078e00ff */
[C---:B------:R-:W-:Y:S01]  /*0b70*/  IADD3 R6, P1, PT, R2.reuse, 0x200000, RZ ;  /* 0x0020000002067810 */ /* 0x040fe20007f3e0ff */
[----:B------:R-:W-:Y:S01]  /*0b80*/  @!PT LDS RZ, [RZ] ;  /* 0x00000000fffff984 */ /* 0x000fe20000000800 */
[----:B------:R-:W-:Y:S01]  /*0b90*/  @!PT LDS RZ, [RZ] ;  /* 0x00000000fffff984 */ /* 0x000fe20000000800 */
[----:B------:R-:W-:Y:S01]  /*0ba0*/  @!PT LDS RZ, [RZ] ;  /* 0x00000000fffff984 */ /* 0x000fe20000000800 */
[----:B------:R1:W-:Y:S01]  /*0bb0*/  LDGSTS.E.BYPASS.LTC128B.128 [R19], desc[UR8][R2.64] ;  /* 0x0000000002137fae */ /* 0x0003e2000b981a08 */
[C---:B------:R-:W-:Y:S01]  /*0bc0*/  IADD3 R8, P2, PT, R2.reuse, 0x300000, RZ ;  /* 0x0030000002087810 */ /* 0x040fe20007f5e0ff */
[--C-:B------:R-:W-:Y:S01]  /*0bd0*/  IMAD.X R5, RZ, RZ, R3.reuse, P0 ;  /* 0x000000ffff057224 */ /* 0x100fe200000e0603 */
[C---:B------:R-:W-:Y:S01]  /*0be0*/  IADD3 R10, P3, PT, R2.reuse, 0x400000, RZ ;  /* 0x00400000020a7810 */ /* 0x040fe20007f7e0ff */
[--C-:B------:R-:W-:Y:S01]  /*0bf0*/  IMAD.X R7, RZ, RZ, R3.reuse, P1 ;  /* 0x000000ffff077224 */ /* 0x100fe200008e0603 */
[C---:B------:R-:W-:Y:S01]  /*0c00*/  IADD3 R12, P4, PT, R2.reuse, 0x500000, RZ ;  /* 0x00500000020c7810 */ /* 0x040fe20007f9e0ff */
[----:B------:R-:W-:Y:S01]  /*0c10*/  IMAD R176, R11, 0x4, R176 ;  /* 0x000000040bb07824 */ /* 0x000fe200078e02b0 */
[C---:B------:R-:W-:Y:S01]  /*0c20*/  IADD3 R14, P5, PT, R2.reuse, 0x600000, RZ ;  /* 0x00600000020e7810 */ /* 0x040fe20007fbe0ff */
[--C-:B------:R-:W-:Y:S01]  /*0c30*/  IMAD.X R9, RZ, RZ, R3.reuse, P2 ;  /* 0x000000ffff097224 */ /* 0x100fe200010e0603 */
[----:B------:R-:W-:Y:S01]  /*0c40*/  IADD3 R16, P6, PT, R2, 0x700000, RZ ;  /* 0x0070000002107810 */ /* 0x000fe20007fde0ff */
[--C-:B------:R-:W-:Y:S01]  /*0c50*/  IMAD.X R11, RZ, RZ, R3.reuse, P3 ;  /* 0x000000ffff0b7224 */ /* 0x100fe200018e0603 */
[----:B------:R2:W-:Y:S01]  /*0c60*/  LDGSTS.E.BYPASS.LTC128B.128 [R19+0x800], desc[UR8][R4.64] ;  /* 0x0080000004137fae */ /* 0x0005e2000b981a08 */
[C---:B-1----:R-:W-:Y:S01]  /*0c70*/  IADD3 R2, P0, PT, R18.reuse, UR10, RZ ;  /* 0x0000000a12027c10 */ /* 0x042fe2000ff1e0ff */
[--C-:B------:R-:W-:Y:S01]  /*0c80*/  IMAD.X R13, RZ, RZ, R3.reuse, P4 ;  /* 0x000000ffff0d7224 */ /* 0x100fe200020e0603 */
[----:B------:R-:W-:Y:S01]  /*0c90*/  CS2R R42, SRZ ;  /* 0x00000000002a7805 */ /* 0x000fe2000001ff00 */
[--C-:B------:R-:W-:Y:S01]  /*0ca0*/  IMAD.X R15, RZ, RZ, R3.reuse, P5 ;  /* 0x000000ffff0f7224 */ /* 0x100fe200028e0603 */
[----:B------:R1:W-:Y:S01]  /*0cb0*/  LDGSTS.E.BYPASS.LTC128B.128 [R19+0x1000], desc[UR8][R6.64] ;  /* 0x0100000006137fae */ /* 0x0003e2000b981a08 */
[----:B------:R-:W-:Y:S01]  /*0cc0*/  IMAD.X R17, RZ, RZ, R3, P6 ;  /* 0x000000ffff117224 */ /* 0x000fe200030e0603 */
[----:B------:R-:W-:Y:S01]  /*0cd0*/  LEA.HI.X.SX32 R3, R18, UR11, 0x1, P0 ;  /* 0x0000000b12037c11 */ /* 0x000fe200080f0eff */
[----:B------:R-:W-:Y:S01]  /*0ce0*/  IMAD R75, R172, 0x3fe00, R73 ;  /* 0x0003fe00ac4b7824 */ /* 0x000fe200078e0249 */
[----:B------:R3:W-:Y:S01]  /*0cf0*/  LDGSTS.E.BYPASS.LTC128B.128 [R19+0x1800], desc[UR8][R8.64] ;  /* 0x0180000008137fae */ /* 0x0007e2000b981a08 */
[----:B------:R-:W-:-:S02]  /*0d00*/  CS2R R44, SRZ ;  /* 0x00000000002c7805 */ /* 0x000fc4000001ff00 */
[----:B------:R-:W-:Y:S02]  /*0d10*/  CS2R R46, SRZ ;  /* 0x00000000002e7805 */ /* 0x000fe4000001ff00 */
[----:B--2---:R-:W-:Y:S01]  /*0d20*/  CS2R R4, SRZ ;  /* 0x0000000000047805 */ /* 0x004fe2000001ff00 */
[----:B------:R2:W-:Y:S01]  /*0d30*/  LDGSTS.E.BYPASS.LTC128B.128 [R19+0x2000], desc[UR8][R10.64] ;  /* 0x020000000a137fae */ /* 0x0005e2000b981a08 */
[----:B------:R-:W-:Y:S02]  /*0d40*/  CS2R R48, SRZ ;  /* 0x0000000000307805 */ /* 0x000fe4000001ff00 */
[----:B------:R-:W-:Y:S02]  /*0d50*/  CS2R R50, SRZ ;  /* 0x0000000000327805 */ /* 0x000fe4000001ff00 */
[----:B------:R-:W-:Y:S01]  /*0d60*/  CS2R R52, SRZ ;  /* 0x0000000000347805 */ /* 0x000fe2000001ff00 */
[----:B------:R4:W-:Y:S01]  /*0d70*/  LDGSTS.E.BYPASS.LTC128B.128 [R19+0x2800], desc[UR8][R12.64] ;  /* 0x028000000c137fae */ /* 0x0009e2000b981a08 */
[----:B-1----:R-:W-:-:S02]  /*0d80*/  CS2R R6, SRZ ;  /* 0x0000000000067805 */ /* 0x002fc4000001ff00 */
[----:B------:R-:W-:Y:S02]  /*0d90*/  CS2R R54, SRZ ;  /* 0x0000000000367805 */ /* 0x000fe4000001ff00 */
[----:B------:R-:W-:Y:S01]  /*0da0*/  CS2R R56, SRZ ;  /* 0x0000000000387805 */ /* 0x000fe2000001ff00 */
[----:B------:R1:W-:Y:S01]  /*0db0*/  LDGSTS.E.BYPASS.LTC128B.128 [R19+0x3000], desc[UR8][R14.64] ;  /* 0x030000000e137fae */ /* 0x0003e2000b981a08 */
[----:B---3--:R-:W-:Y:S02]  /*0dc0*/  CS2R R8, SRZ ;  /* 0x0000000000087805 */ /* 0x008fe4000001ff00 */
[----:B------:R-:W-:Y:S02]  /*0dd0*/  CS2R R58, SRZ ;  /* 0x00000000003a7805 */ /* 0x000fe4000001ff00 */
[----:B------:R-:W-:Y:S01]  /*0de0*/  CS2R R60, SRZ ;  /* 0x00000000003c7805 */ /* 0x000fe2000001ff00 */
[----:B------:R3:W-:Y:S01]  /*0df0*/  LDGSTS.E.BYPASS.LTC128B.128 [R19+0x3800], desc[UR8][R16.64] ;  /* 0x0380000010137fae */ /* 0x0007e2000b981a08 */
[----:B--2---:R-:W-:-:S02]  /*0e00*/  CS2R R10, SRZ ;  /* 0x00000000000a7805 */ /* 0x004fc4000001ff00 */
[----:B------:R-:W-:Y:S02]  /*0e10*/  CS2R R62, SRZ ;  /* 0x00000000003e7805 */ /* 0x000fe4000001ff00 */
[----:B------:R-:W-:Y:S01]  /*0e20*/  CS2R R64, SRZ ;  /* 0x0000000000407805 */ /* 0x000fe2000001ff00 */
[----:B------:R2:W-:Y:S01]  /*0e30*/  LDGSTS.E.BYPASS.LTC128B.128 [R181], desc[UR8][R2.64] ;  /* 0x0000000002b57fae */ /* 0x0005e2000b981a08 */
[----:B----4-:R-:W-:Y:S02]  /*0e40*/  CS2R R12, SRZ ;  /* 0x00000000000c7805 */ /* 0x010fe4000001ff00 */
[----:B------:R-:W-:Y:S02]  /*0e50*/  CS2R R66, SRZ ;  /* 0x0000000000427805 */ /* 0x000fe4000001ff00 */
[----:B------:R-:W-:Y:S01]  /*0e60*/  CS2R R68, SRZ ;  /* 0x0000000000447805 */ /* 0x000fe2000001ff00 */
[----:B------:R-:W0:Y:S01]  /*0e70*/  LDGDEPBAR ;  /* 0x00000000000079af */ /* 0x000e220000000000 */
[----:B-1----:R-:W-:-:S02]  /*0e80*/  CS2R R14, SRZ ;  /* 0x00000000000e7805 */ /* 0x002fc4000001ff00 */
[----:B------:R-:W-:Y:S02]  /*0e90*/  CS2R R70, SRZ ;  /* 0x0000000000467805 */ /* 0x000fe4000001ff00 */
[----:B------:R-:W-:Y:S02]  /*0ea0*/  CS2R R92, SRZ ;  /* 0x00000000005c7805 */ /* 0x000fe4000001ff00 */
[----:B---3--:R-:W-:Y:S02]  /*0eb0*/  CS2R R16, SRZ ;  /* 0x0000000000107805 */ /* 0x008fe4000001ff00 */
[----:B------:R-:W-:Y:S02]  /*0ec0*/  CS2R R18, SRZ ;  /* 0x0000000000127805 */ /* 0x000fe4000001ff00 */
[----:B------:R-:W-:Y:S02]  /*0ed0*/  CS2R R94, SRZ ;  /* 0x00000000005e7805 */ /* 0x000fe4000001ff00 */
[----:B------:R-:W-:-:S02]  /*0ee0*/  CS2R R96, SRZ ;  /* 0x0000000000607805 */ /* 0x000fc4000001ff00 */
[----:B--2---:R-:W-:Y:S02]  /*0ef0*/  CS2R R2, SRZ ;  /* 0x0000000000027805 */ /* 0x004fe4000001ff00 */
[----:B------:R-:W-:Y:S02]  /*0f00*/  CS2R R98, SRZ ;  /* 0x0000000000627805 */ /* 0x000fe4000001ff00 */
[----:B------:R-:W-:Y:S02]  /*0f10*/  CS2R R104, SRZ ;  /* 0x0000000000687805 */ /* 0x000fe4000001ff00 */
[----:B------:R-:W-:Y:S02]  /*0f20*/  CS2R R106, SRZ ;  /* 0x00000000006a7805 */ /* 0x000fe4000001ff00 */
[----:B------:R-:W-:Y:S02]  /*0f30*/  CS2R R108, SRZ ;  /* 0x00000000006c7805 */ /* 0x000fe4000001ff00 */
[----:B------:R-:W-:-:S02]  /*0f40*/  CS2R R110, SRZ ;  /* 0x00000000006e7805 */ /* 0x000fc4000001ff00 */
[----:B------:R-:W-:Y:S02]  /*0f50*/  CS2R R112, SRZ ;  /* 0x0000000000707805 */ /* 0x000fe4000001ff00 */
[----:B------:R-:W-:Y:S02]  /*0f60*/  CS2R R130, SRZ ;  /* 0x0000000000827805 */ /* 0x000fe4000001ff00 */
[----:B------:R-:W-:Y:S02]  /*0f70*/  CS2R R132, SRZ ;  /* 0x0000000000847805 */ /* 0x000fe4000001ff00 */
[----:B------:R-:W-:Y:S02]  /*0f80*/  CS2R R134, SRZ ;  /* 0x0000000000867805 */ /* 0x000fe4000001ff00 */
[----:B------:R-:W-:Y:S01]  /*0f90*/  CS2R R152, SRZ ;  /* 0x0000000000987805 */ /* 0x000fe2000001ff00 */
[----:B------:R-:W-:Y:S01]  /*0fa0*/  VIADD R180, R180, 0x100 ;  /* 0x00000100b4b47836 */ /* 0x000fe20000000000 */
[C---:B------:R-:W-:Y:S01]  /*0fb0*/  LEA R177, R73.reuse, UR7, 0x1 ;  /* 0x0000000749b17c11 */ /* 0x040fe2000f8e08ff */
[----:B------:R-:W-:Y:S01]  /*0fc0*/  IMAD R174, R0, 0x400000, R75 ;  /* 0x0040000000ae7824 */ /* 0x000fe200078e024b */
[----:B------:R-:W-:-:S07]  /*0fd0*/  LEA R178, R73, UR4, 0x1 ;  /* 0x0000000449b27c11 */ /* 0x000fce000f8e08ff */
.L_x_3:
[C---:B------:R-:W-:Y:S01]  /*0fe0*/  IMAD R72, R179.reuse, 0x200, R174 ;  /* 0x00000200b3487824 */ /* 0x040fe200078e02ae */
[----:B------:R-:W-:Y:S01]  /*0ff0*/  BAR.SYNC.DEFER_BLOCKING 0x0 ;  /* 0x0000000000007b1d */ /* 0x000fe20000010000 */
[C---:B------:R-:W-:Y:S02]  /*1000*/  IMAD.SHL.U32 R74, R179.reuse, 0x4000, RZ ;  /* 0x00004000b34a7824 */ /* 0x040fe400078e00ff */
[----:B------:R-:W-:Y:S02]  /*1010*/  VIADD R73, R72, 0x200 ;  /* 0x0000020048497836 */ /* 0x000fe40000000000 */
[----:B------:R-:W-:Y:S01]  /*1020*/  IMAD.SHL.U32 R84, R179, 0x800, RZ ;  /* 0x00000800b3547824 */ /* 0x000fe200078e00ff */
[----:B------:R-:W-:Y:S01]  /*1030*/  LOP3.LUT R74, R74, 0x4000, RZ, 0xc, !PT ;  /* 0x000040004a4a7812 */ /* 0x000fe200078e0cff */
[----:B------:R-:W-:-:S03]  /*1040*/  IMAD.WIDE R72, R73, 0x2, R184 ;  /* 0x0000000249487825 */ /* 0x000fc600078e02b8 */
[----:B------:R-:W-:Y:S01]  /*1050*/  LOP3.LUT R87, R84, 0x800, RZ, 0xc0, !PT ;  /* 0x0000080054577812 */ /* 0x000fe200078ec0ff */
[----:B------:R-:W-:Y:S01]  /*1060*/  IMAD.IADD R85, R177, 0x1, R74 ;  /* 0x00000001b1557824 */ /* 0x000fe200078e024a */
[C---:B------:R-:W-:Y:S02]  /*1070*/  IADD3 R82, P0, PT, R72.reuse, 0x100000, RZ ;  /* 0x0010000048527810 */ /* 0x040fe40007f1e0ff */
[----:B------:R-:W-:-:S03]  /*1080*/  IADD3 R76, P1, PT, R72, 0x300000, RZ ;  /* 0x00300000484c7810 */ /* 0x000fc60007f3e0ff */
[--C-:B------:R-:W-:Y:S01]  /*1090*/  IMAD.X R83, RZ, RZ, R73.reuse, P0 ;  /* 0x000000ffff537224 */ /* 0x100fe200000e0649 */
[C---:B------:R-:W-:Y:S01]  /*10a0*/  IADD3 R74, P0, PT, R72.reuse, 0x200000, RZ ;  /* 0x00200000484a7810 */ /* 0x040fe20007f1e0ff */
[----:B------:R-:W-:Y:S01]  /*10b0*/  IMAD.X R77, RZ, RZ, R73, P1 ;  /* 0x000000ffff4d7224 */ /* 0x000fe200008e0649 */
[----:B------:R-:W-:-:S03]  /*10c0*/  IADD3 R80, P1, PT, R72, 0x500000, RZ ;  /* 0x0050000048507810 */ /* 0x000fc60007f3e0ff */
[--C-:B------:R-:W-:Y:S01]  /*10d0*/  IMAD.X R75, RZ, RZ, R73.reuse, P0 ;  /* 0x000000ffff4b7224 */ /* 0x100fe200000e0649 */
[----:B------:R-:W-:Y:S01]  /*10e0*/  IADD3 R78, P0, PT, R72, 0x400000, RZ ;  /* 0x00400000484e7810 */ /* 0x000fe20007f1e0ff */
[----:B------:R-:W-:Y:S01]  /*10f0*/  @!PT LDS RZ, [RZ] ;  /* 0x00000000fffff984 */ /* 0x000fe20000000800 */
[----:B------:R-:W-:Y:S01]  /*1100*/  @!PT LDS RZ, [RZ] ;  /* 0x00000000fffff984 */ /* 0x000fe20000000800 */
[----:B------:R-:W-:Y:S01]  /*1110*/  @!PT LDS RZ, [RZ] ;  /* 0x00000000fffff984 */ /* 0x000fe20000000800 */
[----:B------:R-:W-:Y:S01]  /*1120*/  LDGSTS.E.BYPASS.LTC128B.128 [R85], desc[UR8][R72.64] ;  /* 0x0000000048557fae */ /* 0x000fe2000b981a08 */
[----:B------:R-:W-:-:S03]  /*1130*/  IMAD.X R81, RZ, RZ, R73, P1 ;  /* 0x000000ffff517224 */ /* 0x000fc600008e0649 */
[----:B------:R1:W-:Y:S01]  /*1140*/  LDGSTS.E.BYPASS.LTC128B.128 [R85+0x800], desc[UR8][R82.64] ;  /* 0x0080000052557fae */ /* 0x0003e2000b981a08 */
[----:B------:R-:W-:-:S03]  /*1150*/  IMAD.X R79, RZ, RZ, R73, P0 ;  /* 0x000000ffff4f7224 */ /* 0x000fc600000e0649 */
[----:B------:R2:W-:Y:S04]  /*1160*/  LDGSTS.E.BYPASS.LTC128B.128 [R85+0x1000], desc[UR8][R74.64] ;  /* 0x010000004a557fae */ /* 0x0005e8000b981a08 */
[----:B------:R3:W-:Y:S01]  /*1170*/  LDGSTS.E.BYPASS.LTC128B.128 [R85+0x1800], desc[UR8][R76.64] ;  /* 0x018000004c557fae */ /* 0x0007e2000b981a08 */
[----:B-1----:R-:W-:-:S03]  /*1180*/  IADD3 R82, P0, PT, R72, 0x600000, RZ ;  /* 0x0060000048527810 */ /* 0x002fc60007f1e0ff */
[----:B------:R1:W-:Y:S01]  /*1190*/  LDGSTS.E.BYPASS.LTC128B.128 [R85+0x2000], desc[UR8][R78.64] ;  /* 0x020000004e557fae */ /* 0x0003e2000b981a08 */
[----:B--2---:R-:W-:Y:S01]  /*11a0*/  IADD3 R74, P1, PT, R72, 0x700000, RZ ;  /* 0x00700000484a7810 */ /* 0x004fe20007f3e0ff */
[--C-:B------:R-:W-:Y:S01]  /*11b0*/  IMAD.X R83, RZ, RZ, R73.reuse, P0 ;  /* 0x000000ffff537224 */ /* 0x100fe200000e0649 */
[C---:B------:R-:W-:Y:S01]  /*11c0*/  IADD3 R72, P0, PT, R180.reuse, UR10, RZ ;  /* 0x0000000ab4487c10 */ /* 0x040fe2000ff1e0ff */
[----:B------:R-:W-:Y:S01]  /*11d0*/  LDGSTS.E.BYPASS.LTC128B.128 [R85+0x2800], desc[UR8][R80.64] ;  /* 0x0280000050557fae */ /* 0x000fe2000b981a08 */
[----:B---3--:R-:W-:Y:S01]  /*11e0*/  LOP3.LUT R76, R87, 0x800, RZ, 0x3c, !PT ;  /* 0x00000800574c7812 */ /* 0x008fe200078e3cff */
[----:B------:R-:W-:Y:S01]  /*11f0*/  IMAD.X R75, RZ, RZ, R73, P1 ;  /* 0x000000ffff4b7224 */ /* 0x000fe200008e0649 */
[C---:B------:R-:W-:Y:S01]  /*1200*/  LEA.HI.X.SX32 R73, R180.reuse, UR11, 0x1, P0 ;  /* 0x0000000bb4497c11 */ /* 0x040fe200080f0eff */
[----:B------:R-:W-:Y:S01]  /*1210*/  LDGSTS.E.BYPASS.LTC128B.128 [R85+0x3000], desc[UR8][R82.64] ;  /* 0x0300000052557fae */ /* 0x000fe2000b981a08 */
[----:B------:R-:W-:Y:S02]  /*1220*/  VIADD R180, R180, 0x100 ;  /* 0x00000100b4b47836 */ /* 0x000fe40000000000 */
[----:B-1----:R-:W-:Y:S01]  /*1230*/  IMAD.IADD R79, R181, 0x1, R76 ;  /* 0x00000001b54f7824 */ /* 0x002fe200078e024c */
[----:B------:R-:W-:Y:S01]  /*1240*/  LDGSTS.E.BYPASS.LTC128B.128 [R85+0x3800], desc[UR8][R74.64] ;  /* 0x038000004a557fae */ /* 0x000fe2000b981a08 */
[----:B------:R-:W-:-:S03]  /*1250*/  IADD3 R76, PT, PT, R176, UR5, R87 ;  /* 0x00000005b04c7c10 */ /* 0x000fc6000fffe057 */
[----:B------:R1:W-:Y:S04]  /*1260*/  LDGSTS.E.BYPASS.LTC128B.128 [R79], desc[UR8][R72.64] ;  /* 0x00000000484f7fae */ /* 0x0003e8000b981a08 */
[----:B------:R-:W0:Y:S01]  /*1270*/  LDGDEPBAR ;  /* 0x00000000000079af */ /* 0x000e220000000000 */
[----:B------:R-:W-:-:S04]  /*1280*/  DEPBAR.LE SB0, 0x1 ;  /* 0x000080400000791a */ /* 0x000fc80000000000 */
[----:B------:R-:W-:Y:S06]  /*1290*/  BAR.SYNC.DEFER_BLOCKING 0x0 ;  /* 0x0000000000007b1d */ /* 0x000fec0000010000 */
[----:B------:R-:W1:Y:S02]  /*12a0*/  LDS R78, [R76] ;  /* 0x000000004c4e7984 */ /* 0x000e640000000800 */
[--C-:B-1----:R-:W-:Y:S02]  /*12b0*/  SHF.R.U32.HI R72, RZ, 0xc, R78.reuse ;  /* 0x0000000cff487819 */ /* 0x102fe4000001164e */
[----:B------:R-:W-:-:S02]  /*12c0*/  SHF.R.U32.HI R83, RZ, 0x1c, R78 ;  /* 0x0000001cff537819 */ /* 0x000fc4000001164e */
[----:B------:R-:W-:Y:S02]  /*12d0*/  LOP3.LUT R74, R72, 0xf, RZ, 0xc0, !PT ;  /* 0x0000000f484a7812 */ /* 0x000fe400078ec0ff */
[--C-:B------:R-:W-:Y:S01]  /*12e0*/  SHF.R.U32.HI R72, RZ, 0x10, R78.reuse ;  /* 0x00000010ff487819 */ /* 0x100fe2000001164e */
[----:B------:R1:W-:Y:S01]  /*12f0*/  I2F.F16 R86, R83 ;  /* 0x0000005300567306 */ /* 0x0003e20000200c00 */
[----:B------:R-:W-:Y:S02]  /*1300*/  LOP3.LUT R77, R78, 0xf, RZ, 0xc0, !PT ;  /* 0x0000000f4e4d7812 */ /* 0x000fe400078ec0ff */
[----:B------:R-:W-:Y:S02]  /*1310*/  LOP3.LUT R75, R72, 0xf, RZ, 0xc0, !PT ;  /* 0x0000000f484b7812 */ /* 0x000fe400078ec0ff */
[--C-:B------:R-:W-:Y:S02]  /*1320*/  SHF.R.U32.HI R72, RZ, 0x14, R78.reuse ;  /* 0x00000014ff487819 */ /* 0x100fe4000001164e */
[----:B------:R-:W-:Y:S01]  /*1330*/  SHF.R.U32.HI R80, RZ, 0x8, R78 ;  /* 0x00000008ff507819 */ /* 0x000fe2000001164e */
[----:B------:R-:W-:Y:S01]  /*1340*/  I2F.F16 R77, R77 ;  /* 0x0000004d004d7306 */ /* 0x000fe20000200c00 */
[----:B------:R-:W-:-:S02]  /*1350*/  LOP3.LUT R81, R72, 0xf, RZ, 0xc0, !PT ;  /* 0x0000000f48517812 */ /* 0x000fc400078ec0ff */
[--C-:B------:R-:W-:Y:S02]  /*1360*/  SHF.R.U32.HI R72, RZ, 0x18, R78.reuse ;  /* 0x00000018ff487819 */ /* 0x100fe4000001164e */
[----:B------:R-:W-:Y:S02]  /*1370*/  SHF.R.U32.HI R78, RZ, 0x4, R78 ;  /* 0x00000004ff4e7819 */ /* 0x000fe4000001164e */
[----:B-1----:R-:W-:Y:S01]  /*1380*/  LOP3.LUT R83, R72, 0xf, RZ, 0xc0, !PT ;  /* 0x0000000f48537812 */ /* 0x002fe200078ec0ff */
[----:B------:R-:W-:Y:S01]  /*1390*/  I2F.F16 R82, R74 ;  /* 0x0000004a00527306 */ /* 0x000fe20000200c00 */
[----:B------:R-:W-:Y:S02]  /*13a0*/  LOP3.LUT R80, R80, 0xf, RZ, 0xc0, !PT ;  /* 0x0000000f50507812 */ /* 0x000fe400078ec0ff */
[----:B------:R-:W-:-:S05]  /*13b0*/  LOP3.LUT R78, R78, 0xf, RZ, 0xc0, !PT ;  /* 0x0000000f4e4e7812 */ /* 0x000fca00078ec0ff */
[----:B------:R-:W1:Y:S08]  /*13c0*/  I2F.F16 R73, R80 ;  /* 0x0000005000497306 */ /* 0x000e700000200c00 */
[----:B------:R-:W-:Y:S01]  /*13d0*/  I2F.F16 R79, R75 ;  /* 0x0000004b004f7306 */ /* 0x000fe20000200c00 */
[----:B-1----:R-:W-:-:S07]  /*13e0*/  PRMT R73, R73, 0x5410, R82 ;  /* 0x0000541049497816 */ /* 0x002fce0000000052 */
[----:B------:R-:W1:Y:S08]  /*13f0*/  I2F.F16 R84, R81 ;  /* 0x0000005100547306 */ /* 0x000e700000200c00 */
[----:B------:R-:W2:Y:S01]  /*1400*/  I2F.F16 R83, R83 ;  /* 0x0000005300537306 */ /* 0x000ea20000200c00 */
[----:B-1----:R-:W-:-:S07]  /*1410*/  PRMT R74, R79, 0x5410, R84 ;  /* 0x000054104f4a7816 */ /* 0x002fce0000000054 */
[----:B------:R-:W1:Y:S01]  /*1420*/  I2F.F16 R72, R78 ;  /* 0x0000004e00487306 */ /* 0x000e620000200c00 */
[----:B--2---:R-:W-:Y:S02]  /*1430*/  PRMT R75, R83, 0x5410, R86 ;  /* 0x00005410534b7816 */ /* 0x004fe40000000056 */
[----:B-1----:R-:W-:-:S05]  /*1440*/  PRMT R72, R77, 0x5410, R72 ;  /* 0x000054104d487816 */ /* 0x002fca0000000048 */
[----:B------:R-:W-:Y:S04]  /*1450*/  STS.128 [R178], R72 ;  /* 0x00000048b2007388 */ /* 0x000fe80000000c00 */
[----:B------:R-:W1:Y:S02]  /*1460*/  LDS R79, [R76+0x200] ;  /* 0x000200004c4f7984 */ /* 0x000e640000000800 */
[--C-:B-1----:R-:W-:Y:S02]  /*1470*/  SHF.R.U32.HI R72, RZ, 0x10, R79.reuse ;  /* 0x00000010ff487819 */ /* 0x102fe4000001164f */
[----:B------:R-:W-:Y:S02]  /*1480*/  SHF.R.U32.HI R80, RZ, 0x8, R79 ;  /* 0x00000008ff507819 */ /* 0x000fe4000001164f */
[----:B------:R-:W-:-:S02]  /*1490*/  LOP3.LUT R74, R72, 0xf, RZ, 0xc0, !PT ;  /* 0x0000000f484a7812 */ /* 0x000fc400078ec0ff */
[--C-:B------:R-:W-:Y:S02]  /*14a0*/  SHF.R.U32.HI R72, RZ, 0x14, R79.reuse ;  /* 0x00000014ff487819 */ /* 0x100fe4000001164f */
[----:B------:R-:W-:Y:S02]  /*14b0*/  LOP3.LUT R77, R79, 0xf, RZ, 0xc0, !PT ;  /* 0x0000000f4f4d7812 */ /* 0x000fe400078ec0ff */
[----:B------:R-:W-:Y:S01]  /*14c0*/  LOP3.LUT R75, R72, 0xf, RZ, 0xc0, !PT ;  /* 0x0000000f484b7812 */ /* 0x000fe200078ec0ff */
[----:B------:R-:W-:Y:S01]  /*14d0*/  I2F.F16 R74, R74 ;  /* 0x0000004a004a7306 */ /* 0x000fe20000200c00 */
[--C-:B------:R-:W-:Y:S02]  /*14e0*/  SHF.R.U32.HI R72, RZ, 0x18, R79.reuse ;  /* 0x00000018ff487819 */ /* 0x100fe4000001164f */
[--C-:B------:R-:W-:Y:S02]  /*14f0*/  SHF.R.U32.HI R81, RZ, 0x1c, R79.reuse ;  /* 0x0000001cff517819 */ /* 0x100fe4000001164f */
[----:B------:R-:W-:-:S02]  /*1500*/  SHF.R.U32.HI R78, RZ, 0xc, R79 ;  /* 0x0000000cff4e7819 */ /* 0x000fc4000001164f */
[----:B------:R-:W-:Y:S01]  /*1510*/  SHF.R.U32.HI R79, RZ, 0x4, R79 ;  /* 0x00000004ff4f7819 */ /* 0x000fe2000001164f */
[----:B------:R-:W-:Y:S01]  /*1520*/  I2F.F16 R83, R81 ;  /* 0x0000005100537306 */ /* 0x000fe20000200c00 */
[----:B------:R-:W-:Y:S02]  /*1530*/  LOP3.LUT R80, R80, 0xf, RZ, 0xc0, !PT ;  /* 0x0000000f50507812 */ /* 0x000fe400078ec0ff */
[----:B------:R-:W-:Y:S02]  /*1540*/  LOP3.LUT R82, R72, 0xf, RZ, 0xc0, !PT ;  /* 0x0000000f48527812 */ /* 0x000fe400078ec0ff */
[----:B------:R-:W-:Y:S02]  /*1550*/  LOP3.LUT R78, R78, 0xf, RZ, 0xc0, !PT ;  /* 0x0000000f4e4e7812 */ /* 0x000fe400078ec0ff */
[----:B------:R-:W-:Y:S01]  /*1560*/  LOP3.LUT R79, R79, 0xf, RZ, 0xc0, !PT ;  /* 0x0000000f4f4f7812 */ /* 0x000fe200078ec0ff */
[----:B------:R-:W-:Y:S08]  /*1570*/  I2F.F16 R77, R77 ;  /* 0x0000004d004d7306 */ /* 0x000ff00000200c00 */
[----:B------:R-:W-:Y:S08]  /*1580*/  I2F.F16 R80, R80 ;  /* 0x0000005000507306 */ /* 0x000ff00000200c00 */
[----:B------:R-:W1:Y:S08]  /*1590*/  I2F.F16 R73, R78 ;  /* 0x0000004e00497306 */ /* 0x000e700000200c00 */
[----:B------:R-:W2:Y:S01]  /*15a0*/  I2F.F16 R81, R75 ;  /* 0x0000004b00517306 */ /* 0x000ea20000200c00 */
[----:B-1----:R-:W-:-:S07]  /*15b0*/  PRMT R73, R80, 0x5410, R73 ;  /* 0x0000541050497816 */ /* 0x002fce0000000049 */
[----:B------:R-:W1:Y:S01]  /*15c0*/  I2F.F16 R82, R82 ;  /* 0x0000005200527306 */ /* 0x000e620000200c00 */
[----:B--2---:R-:W-:-:S07]  /*15d0*/  PRMT R74, R74, 0x5410, R81 ;  /* 0x000054104a4a7816 */ /* 0x004fce0000000051 */
[----:B------:R-:W2:Y:S01]  /*15e0*/  I2F.F16 R72, R79 ;  /* 0x0000004f00487306 */ /* 0x000ea20000200c00 */
[----:B-1----:R-:W-:Y:S02]  /*15f0*/  PRMT R75, R82, 0x5410, R83 ;  /* 0x00005410524b7816 */ /* 0x002fe40000000053 */
[----:B--2---:R-:W-:-:S05]  /*1600*/  PRMT R72, R77, 0x5410, R72 ;  /* 0x000054104d487816 */ /* 0x004fca0000000048 */
[----:B------:R-:W-:Y:S04]  /*1610*/  STS.128 [R178+0x800], R72 ;  /* 0x00080048b2007388 */ /* 0x000fe80000000c00 */
        /* <DEDUP_REMOVED lines=33> */
[--C-:B------:R-:W-:Y:S02]  /*1830*/  SHF.R.U32.HI R73, RZ, 0x14, R76.reuse ;  /* 0x00000014ff497819 */ /* 0x100fe4000001164c */
[----:B------:R-:W-:Y:S01]  /*1840*/  LOP3.LUT R80, R76, 0xf, RZ, 0xc0, !PT ;  /* 0x0000000f4c507812 */ /* 0x000fe200078ec0ff */
[----:B------:R-:W-:Y:S01]  /*1850*/  I2F.F16 R79, R79 ;  /* 0x0000004f004f7306 */ /* 0x000fe20000200c00 */
[--C-:B------:R-:W-:Y:S02]  /*1860*/  SHF.R.U32.HI R81, RZ, 0x1c, R76.reuse ;  /* 0x0000001cff517819 */ /* 0x100fe4000001164c */
[--C-:B------:R-:W-:Y:S02]  /*1870*/  SHF.R.U32.HI R78, RZ, 0xc, R76.reuse ;  /* 0x0000000cff4e7819 */ /* 0x100fe4000001164c */
[----:B------:R-:W-:-:S02]  /*1880*/  SHF.R.U32.HI R76, RZ, 0x4, R76 ;  /* 0x00000004ff4c7819 */ /* 0x000fc4000001164c */
[----:B------:R-:W-:Y:S01]  /*1890*/  LOP3.LUT R77, R77, 0xf, RZ, 0xc0, !PT ;  /* 0x0000000f4d4d7812 */ /* 0x000fe200078ec0ff */
[----:B------:R-:W1:Y:S01]  /*18a0*/  I2F.F16 R82, R81 ;  /* 0x0000005100527306 */ /* 0x000e620000200c00 */
[----:B------:R-:W-:Y:S02]  /*18b0*/  LOP3.LUT R72, R72, 0xf, RZ, 0xc0, !PT ;  /* 0x0000000f48487812 */ /* 0x000fe400078ec0ff */
[----:B------:R-:W-:Y:S02]  /*18c0*/  LOP3.LUT R75, R73, 0xf, RZ, 0xc0, !PT ;  /* 0x0000000f494b7812 */ /* 0x000fe400078ec0ff */
[----:B------:R-:W-:Y:S02]  /*18d0*/  LOP3.LUT R78, R78, 0xf, RZ, 0xc0, !PT ;  /* 0x0000000f4e4e7812 */ /* 0x000fe400078ec0ff */
[----:B------:R-:W-:Y:S01]  /*18e0*/  LOP3.LUT R76, R76, 0xf, RZ, 0xc0, !PT ;  /* 0x0000000f4c4c7812 */ /* 0x000fe200078ec0ff */
[----:B------:R-:W-:Y:S01]  /*18f0*/  I2F.F16 R80, R80 ;  /* 0x0000005000507306 */ /* 0x000fe20000200c00 */
[----:B-1----:R-:W-:-:S07]  /*1900*/  PRMT R79, R79, 0x5410, R82 ;  /* 0x000054104f4f7816 */ /* 0x002fce0000000052 */
[----:B------:R-:W-:Y:S08]  /*1910*/  I2F.F16 R77, R77 ;  /* 0x0000004d004d7306 */ /* 0x000ff00000200c00 */
[----:B------:R1:W2:Y:S08]  /*1920*/  I2F.F16 R74, R78 ;  /* 0x0000004e004a7306 */ /* 0x0002b00000200c00 */
[----:B------:R-:W-:Y:S01]  /*1930*/  I2F.F16 R72, R72 ;  /* 0x0000004800487306 */ /* 0x000fe20000200c00 */
[----:B-1----:R-:W-:-:S02]  /*1940*/  IMAD.SHL.U32 R78, R179, 0x2000, RZ ;  /* 0x00002000b34e7824 */ /* 0x002fc400078e00ff */
[----:B------:R-:W-:-:S03]  /*1950*/  VIADD R179, R179, 0x1 ;  /* 0x00000001b3b37836 */ /* 0x000fc60000000000 */
[----:B------:R-:W-:Y:S02]  /*1960*/  LOP3.LUT R82, R78, 0x2000, RZ, 0xc0, !PT ;  /* 0x000020004e527812 */ /* 0x000fe400078ec0ff */
[----:B------:R-:W1:Y:S01]  /*1970*/  I2F.F16 R75, R75 ;  /* 0x0000004b004b7306 */ /* 0x000e620000200c00 */
[----:B--2---:R-:W-:Y:S02]  /*1980*/  PRMT R77, R77, 0x5410, R74 ;  /* 0x000054104d4d7816 */ /* 0x004fe4000000004a */
[----:B------:R-:W-:Y:S01]  /*1990*/  IMAD.IADD R82, R82, 0x1, R175 ;  /* 0x0000000152527824 */ /* 0x000fe200078e02af */
[----:B------:R-:W-:-:S04]  /*19a0*/  ISETP.NE.AND P0, PT, R179, 0x1ff, PT ;  /* 0x000001ffb300780c */ /* 0x000fc80003f05270 */
[----:B------:R-:W2:Y:S01]  /*19b0*/  I2F.F16 R73, R76 ;  /* 0x0000004c00497306 */ /* 0x000ea20000200c00 */
[----:B------:R-:W-:Y:S02]  /*19c0*/  LEA R182, R82, UR7, 0x1 ;  /* 0x0000000752b67c11 */ /* 0x000fe4000f8e08ff */
[----:B-1----:R-:W-:Y:S02]  /*19d0*/  PRMT R78, R72, 0x5410, R75 ;  /* 0x00005410484e7816 */ /* 0x002fe4000000004b */
[----:B--2---:R-:W-:-:S05]  /*19e0*/  PRMT R76, R80, 0x5410, R73 ;  /* 0x00005410504c7816 */ /* 0x004fca0000000049 */
[----:B------:R-:W-:Y:S01]  /*19f0*/  STS.128 [R178+0x1800], R76 ;  /* 0x0018004cb2007388 */ /* 0x000fe20000000c00 */
[----:B------:R-:W-:Y:S06]  /*1a00*/  BAR.SYNC.DEFER_BLOCKING 0x0 ;  /* 0x0000000000007b1d */ /* 0x000fec0000010000 */
[----:B------:R-:W-:Y:S04]  /*1a10*/  LDSM.16.M88.4 R88, [R182] ;  /* 0x00000000b658783b */ /* 0x000fe80000000200 */
[----:B------:R-:W1:Y:S04]  /*1a20*/  LDSM.16.M88.4 R72, [R173+UR4] ;  /* 0x00000004ad48783b */ /* 0x000e680008000200 */
[----:B------:R-:W2:Y:S04]  /*1a30*/  LDSM.16.M88.4 R84, [R173+UR4+0x400] ;  /* 0x00040004ad54783b */ /* 0x000ea80008000200 */
[----:B------:R-:W3:Y:S04]  /*1a40*/  LDSM.16.M88.4 R80, [R173+UR4+0x800] ;  /* 0x00080004ad50783b */ /* 0x000ee80008000200 */
[----:B------:R-:W4:Y:S01]  /*1a50*/  LDSM.16.M88.4 R76, [R173+UR4+0xc00] ;  /* 0x000c0004ad4c783b */ /* 0x000f220008000200 */
[C---:B-1----:R-:W-:Y:S08]  /*1a60*/  HMMA.16816.F16 R140, R88.reuse, R72, R140 ;  /* 0x00000048588c723c */ /* 0x042ff0000000088c */
[C---:B------:R-:W-:Y:S08]  /*1a70*/  HMMA.16816.F16 R142, R88.reuse, R74, R142 ;  /* 0x0000004a588e723c */ /* 0x040ff0000000088e */
[C---:B--2---:R-:W-:Y:S08]  /*1a80*/  HMMA.16816.F16 R144, R88.reuse, R84, R144 ;  /* 0x000000545890723c */ /* 0x044ff00000000890 */
[C---:B------:R-:W-:Y:S08]  /*1a90*/  HMMA.16816.F16 R146, R88.reuse, R86, R146 ;  /* 0x000000565892723c */ /* 0x040ff00000000892 */
[C---:B---3--:R-:W-:Y:S08]  /*1aa0*/  HMMA.16816.F16 R148, R88.reuse, R80, R148 ;  /* 0x000000505894723c */ /* 0x048ff00000000894 */
[C---:B------:R-:W-:Y:S08]  /*1ab0*/  HMMA.16816.F16 R150, R88.reuse, R82, R150 ;  /* 0x000000525896723c */ /* 0x040ff00000000896 */
[C---:B----4-:R-:W-:Y:S08]  /*1ac0*/  HMMA.16816.F16 R136, R88.reuse, R76, R136 ;  /* 0x0000004c5888723c */ /* 0x050ff00000000888 */
[----:B------:R-:W-:Y:S01]  /*1ad0*/  HMMA.16816.F16 R138, R88, R78, R138 ;  /* 0x0000004e588a723c */ /* 0x000fe2000000088a */
[----:B------:R-:W1:Y:S07]  /*1ae0*/  LDSM.16.M88.4 R88, [R182+0x400] ;  /* 0x00040000b658783b */ /* 0x000e6e0000000200 */
[C---:B-1----:R-:W-:Y:S08]  /*1af0*/  HMMA.16816.F16 R122, R88.reuse, R72, R122 ;  /* 0x00000048587a723c */ /* 0x042ff0000000087a */
[C---:B------:R-:W-:Y:S08]  /*1b00*/  HMMA.16816.F16 R124, R88.reuse, R74, R124 ;  /* 0x0000004a587c723c */ /* 0x040ff0000000087c */
[C---:B------:R-:W-:Y:S08]  /*1b10*/  HMMA.16816.F16 R126, R88.reuse, R84, R126 ;  /* 0x00000054587e723c */ /* 0x040ff0000000087e */
[C---:B------:R-:W-:Y:S08]  /*1b20*/  HMMA.16816.F16 R128, R88.reuse, R86, R128 ;  /* 0x000000565880723c */ /* 0x040ff00000000880 */
[C---:B------:R-:W-:Y:S08]  /*1b30*/  HMMA.16816.F16 R120, R88.reuse, R80, R120 ;  /* 0x000000505878723c */ /* 0x040ff00000000878 */
[C---:B------:R-:W-:Y:S08]  /*1b40*/  HMMA.16816.F16 R118, R88.reuse, R82, R118 ;  /* 0x000000525876723c */ /* 0x040ff00000000876 */
[C---:B------:R-:W-:Y:S08]  /*1b50*/  HMMA.16816.F16 R116, R88.reuse, R76, R116 ;  /* 0x0000004c5874723c */ /* 0x040ff00000000874 */
[----:B------:R-:W-:Y:S01]  /*1b60*/  HMMA.16816.F16 R166, R88, R78, R114 ;  /* 0x0000004e58a6723c */ /* 0x000fe20000000872 */
[----:B------:R-:W1:Y:S07]  /*1b70*/  LDSM.16.M88.4 R88, [R182+0x800] ;  /* 0x00080000b658783b */ /* 0x000e6e0000000200 */
[C---:B-1----:R-:W-:Y:S08]  /*1b80*/  HMMA.16816.F16 R156, R88.reuse, R74, R4 ;  /* 0x0000004a589c723c */ /* 0x042ff00000000804 */
[C---:B------:R-:W-:Y:S01]  /*1b90*/  HMMA.16816.F16 R154, R88.reuse, R84, R6 ;  /* 0x00000054589a723c */ /* 0x040fe20000000806 */
[----:B------:R-:W1:Y:S07]  /*1ba0*/  LDSM.16.M88.4 R4, [R182+0xc00] ;  /* 0x000c0000b604783b */ /* 0x000e6e0000000200 */
[C---:B------:R-:W-:Y:S08]  /*1bb0*/  HMMA.16816.F16 R2, R88.reuse, R72, R2 ;  /* 0x000000485802723c */ /* 0x040ff00000000802 */
[C---:B------:R-:W-:Y:S08]  /*1bc0*/  HMMA.16816.F16 R8, R88.reuse, R86, R8 ;  /* 0x000000565808723c */ /* 0x040ff00000000808 */
[C---:B------:R-:W-:Y:S08]  /*1bd0*/  HMMA.16816.F16 R10, R88.reuse, R80, R10 ;  /* 0x00000050580a723c */ /* 0x040ff0000000080a */
[C---:B------:R-:W-:Y:S08]  /*1be0*/  HMMA.16816.F16 R12, R88.reuse, R82, R12 ;  /* 0x00000052580c723c */ /* 0x040ff0000000080c */
[----:B------:R-:W-:Y:S08]  /*1bf0*/  HMMA.16816.F16 R14, R88, R76, R14 ;  /* 0x0000004c580e723c */ /* 0x000ff0000000080e */
[C---:B-1----:R-:W-:Y:S08]  /*1c00*/  HMMA.16816.F16 R102, R4.reuse, R72, R18 ;  /* 0x000000480466723c */ /* 0x042ff00000000812 */
[C---:B------:R-:W-:Y:S08]  /*1c10*/  HMMA.16816.F16 R20, R4.reuse, R74, R20 ;  /* 0x0000004a0414723c */ /* 0x040ff00000000814 */
[C---:B------:R-:W-:Y:S08]  /*1c20*/  HMMA.16816.F16 R22, R4.reuse, R84, R22 ;  /* 0x000000540416723c */ /* 0x040ff00000000816 */
[C---:B------:R-:W-:Y:S08]  /*1c30*/  HMMA.16816.F16 R24, R4.reuse, R86, R24 ;  /* 0x000000560418723c */ /* 0x040ff00000000818 */
[C---:B------:R-:W-:Y:S08]  /*1c40*/  HMMA.16816.F16 R26, R4.reuse, R80, R26 ;  /* 0x00000050041a723c */ /* 0x040ff0000000081a */
[C---:B------:R-:W-:Y:S08]  /*1c50*/  HMMA.16816.F16 R28, R4.reuse, R82, R28 ;  /* 0x00000052041c723c */ /* 0x040ff0000000081c */
[C---:B------:R-:W-:Y:S08]  /*1c60*/  HMMA.16816.F16 R30, R4.reuse, R76, R30 ;  /* 0x0000004c041e723c */ /* 0x040ff0000000081e */
[-C--:B------:R-:W-:Y:S01]  /*1c70*/  HMMA.16816.F16 R162, R4, R78.reuse, R32 ;  /* 0x0000004e04a2723c */ /* 0x080fe20000000820 */
[----:B------:R-:W1:Y:S07]  /*1c80*/  LDSM.16.M88.4 R4, [R182+0x1000] ;  /* 0x00100000b604783b */ /* 0x000e6e0000000200 */
[----:B------:R-:W-:Y:S01]  /*1c90*/  HMMA.16816.F16 R164, R88, R78, R16 ;  /* 0x0000004e58a4723c */ /* 0x000fe20000000810 */
[----:B------:R-:W-:Y:S07]  /*1ca0*/  LDSM.16.M88.4 R16, [R182+0xa00] ;  /* 0x000a0000b610783b */ /* 0x000fee0000000200 */
[C---:B-1----:R-:W-:Y:S01]  /*1cb0*/  HMMA.16816.F16 R90, R4.reuse, R72, R34 ;  /* 0x00000048045a723c */ /* 0x042fe20000000822 */
[----:B------:R-:W-:Y:S07]  /*1cc0*/  LDSM.16.M88.4 R32, [R182+0xe00] ;  /* 0x000e0000b620783b */ /* 0x000fee0000000200 */
        /* <DEDUP_REMOVED lines=30> */
[----:B------:R-:W1:Y:S07]  /*1eb0*/  LDSM.16.M88.4 R72, [R173+UR4+0xe00] ;  /* 0x000e0004ad48783b */ /* 0x000e6e0008000200 */
[C---:B------:R-:W-:Y:S08]  /*1ec0*/  HMMA.16816.F16 R110, R4.reuse, R84, R110 ;  /* 0x00000054046e723c */ /* 0x040ff0000000086e */
[C---:B------:R-:W-:Y:S01]  /*1ed0*/  HMMA.16816.F16 R168, R4.reuse, R86, R112 ;  /* 0x0000005604a8723c */ /* 0x040fe20000000870 */
[----:B------:R-:W2:Y:S04]  /*1ee0*/  LDSM.16.M88.4 R84, [R173+UR4+0x200] ;  /* 0x00020004ad54783b */ /* 0x000ea80008000200 */
[----:B------:R-:W-:Y:S03]  /*1ef0*/  LDSM.16.M88.4 R112, [R182+0x600] ;  /* 0x00060000b670783b */ /* 0x000fe60000000200 */
[C---:B------:R-:W-:Y:S08]  /*1f00*/  HMMA.16816.F16 R130, R4.reuse, R80, R130 ;  /* 0x000000500482723c */ /* 0x040ff00000000882 */
[C---:B------:R-:W-:Y:S01]  /*1f10*/  HMMA.16816.F16 R132, R4.reuse, R82, R132 ;  /* 0x000000520484723c */ /* 0x040fe20000000884 */
[----:B------:R-:W3:Y:S07]  /*1f20*/  LDSM.16.M88.4 R80, [R173+UR4+0x600] ;  /* 0x00060004ad50783b */ /* 0x000eee0008000200 */
[C---:B------:R-:W-:Y:S08]  /*1f30*/  HMMA.16816.F16 R134, R4.reuse, R76, R134 ;  /* 0x0000004c0486723c */ /* 0x040ff00000000886 */
[----:B------:R-:W-:Y:S01]  /*1f40*/  HMMA.16816.F16 R152, R4, R78, R152 ;  /* 0x0000004e0498723c */ /* 0x000fe20000000898 */
[----:B------:R-:W4:Y:S04]  /*1f50*/  LDSM.16.M88.4 R4, [R182+0x200] ;  /* 0x00020000b604783b */ /* 0x000f280000000200 */
[----:B------:R-:W5:Y:S03]  /*1f60*/  LDSM.16.M88.4 R76, [R173+UR4+0xa00] ;  /* 0x000a0004ad4c783b */ /* 0x000f660008000200 */
[C---:B-1----:R-:W-:Y:S08]  /*1f70*/  HMMA.16816.F16 R14, R16.reuse, R72, R14 ;  /* 0x00000048100e723c */ /* 0x042ff0000000080e */
[----:B--2---:R-:W-:Y:S08]  /*1f80*/  HMMA.16816.F16 R2, R16, R84, R2 ;  /* 0x000000541002723c */ /* 0x004ff00000000802 */
[----:B------:R-:W-:Y:S08]  /*1f90*/  HMMA.16816.F16 R20, R32, R86, R20 ;  /* 0x000000562014723c */ /* 0x000ff00000000814 */
[----:B---3--:R-:W-:Y:S08]  /*1fa0*/  HMMA.16816.F16 R8, R16, R82, R8 ;  /* 0x000000521008723c */ /* 0x008ff00000000808 */
[----:B------:R-:W-:Y:S08]  /*1fb0*/  HMMA.16816.F16 R22, R32, R80, R22 ;  /* 0x000000502016723c */ /* 0x000ff00000000816 */
[C---:B----4-:R-:W-:Y:S08]  /*1fc0*/  HMMA.16816.F16 R140, R4.reuse, R84, R140 ;  /* 0x00000054048c723c */ /* 0x050ff0000000088c */
[C---:B------:R-:W-:Y:S08]  /*1fd0*/  HMMA.16816.F16 R142, R4.reuse, R86, R142 ;  /* 0x00000056048e723c */ /* 0x040ff0000000088e */
[C---:B------:R-:W-:Y:S08]  /*1fe0*/  HMMA.16816.F16 R144, R4.reuse, R80, R144 ;  /* 0x000000500490723c */ /* 0x040ff00000000890 */
[C---:B------:R-:W-:Y:S08]  /*1ff0*/  HMMA.16816.F16 R146, R4.reuse, R82, R146 ;  /* 0x000000520492723c */ /* 0x040ff00000000892 */
[C---:B-----5:R-:W-:Y:S08]  /*2000*/  HMMA.16816.F16 R148, R4.reuse, R76, R148 ;  /* 0x0000004c0494723c */ /* 0x060ff00000000894 */
[C---:B------:R-:W-:Y:S08]  /*2010*/  HMMA.16816.F16 R150, R4.reuse, R78, R150 ;  /* 0x0000004e0496723c */ /* 0x040ff00000000896 */
[C---:B------:R-:W-:Y:S08]  /*2020*/  HMMA.16816.F16 R136, R4.reuse, R72, R136 ;  /* 0x000000480488723c */ /* 0x040ff00000000888 */
[----:B------:R-:W-:Y:S08]  /*2030*/  HMMA.16816.F16 R138, R4, R74, R138 ;  /* 0x0000004a048a723c */ /* 0x000ff0000000088a */
[C---:B------:R-:W-:Y:S08]  /*2040*/  HMMA.16816.F16 R4, R16.reuse, R86, R156 ;  /* 0x000000561004723c */ /* 0x040ff0000000089c */
[C---:B------:R-:W-:Y:S08]  /*2050*/  HMMA.16816.F16 R6, R16.reuse, R80, R154 ;  /* 0x000000501006723c */ /* 0x040ff0000000089a */
[C---:B------:R-:W-:Y:S08]  /*2060*/  HMMA.16816.F16 R10, R16.reuse, R76, R10 ;  /* 0x0000004c100a723c */ /* 0x040ff0000000080a */
[C---:B------:R-:W-:Y:S08]  /*2070*/  HMMA.16816.F16 R12, R16.reuse, R78, R12 ;  /* 0x0000004e100c723c */ /* 0x040ff0000000080c */
[----:B------:R-:W-:Y:S08]  /*2080*/  HMMA.16816.F16 R16, R16, R74, R164 ;  /* 0x0000004a1010723c */ /* 0x000ff000000008a4 */
[C---:B------:R-:W-:Y:S08]  /*2090*/  HMMA.16816.F16 R18, R32.reuse, R84, R102 ;  /* 0x000000542012723c */ /* 0x040ff00000000866 */
        /* <DEDUP_REMOVED lines=10> */
[C---:B------:R-:W-:Y:S08]  /*2140*/  HMMA.16816.F16 R44, R48.reuse, R78, R44 ;  /* 0x0000004e302c723c */ /* 0x040ff0000000082c */
[C---:B------:R-:W-:Y:S08]  /*2150*/  HMMA.16816.F16 R46, R48.reuse, R72, R46 ;  /* 0x00000048302e723c */ /* 0x040ff0000000082e */
[----:B------:R-:W-:Y:S08]  /*2160*/  HMMA.16816.F16 R48, R48, R74, R160 ;  /* 0x0000004a3030723c */ /* 0x000ff000000008a0 */
[C---:B------:R-:W-:Y:S01]  /*2170*/  HMMA.16816.F16 R50, R64.reuse, R84, R88 ;  /* 0x000000544032723c */ /* 0x040fe20000000858 */
[----:B------:R-:W1:Y:S07]  /*2180*/  LDSM.16.M88.4 R88, [R182+0x1a00] ;  /* 0x001a0000b658783b */ /* 0x000e6e0000000200 */
[C---:B------:R-:W-:Y:S08]  /*2190*/  HMMA.16816.F16 R52, R64.reuse, R86, R52 ;  /* 0x000000564034723c */ /* 0x040ff00000000834 */
[C---:B------:R-:W-:Y:S08]  /*21a0*/  HMMA.16816.F16 R54, R64.reuse, R80, R54 ;  /* 0x000000504036723c */ /* 0x040ff00000000836 */
        /* <DEDUP_REMOVED lines=30> */
[----:B------:R-:W-:-:S04]  /*2390*/  NOP ;  /* 0x0000000000007918 */ /* 0x000fc80000000000 */
[----:B------:R-:W-:-:S15]  /*23a0*/  @P0 BRA `(.L_x_3) ;  /* 0xffffffec000c0947 */ /* 0x000fde000383ffff */
[----:B------:R-:W1:Y:S01]  /*23b0*/  S2R R174, SR_TID.X ;  /* 0x0000000000ae7919 */ /* 0x000e620000002100 */
[----:B------:R-:W-:-:S04]  /*23c0*/  DEPBAR.LE SB0, 0x0 ;  /* 0x000080000000791a */ /* 0x000fc80000000000 */
[C---:B------:R-:W-:Y:S02]  /*23d0*/  IMAD R175, R172.reuse, 0x2, R171 ;  /* 0x00000002acaf7824 */ /* 0x040fe400078e02ab */
[----:B------:R-:W-:Y:S02]  /*23e0*/  IMAD.SHL.U32 R177, R172, 0x2000, RZ ;  /* 0x00002000acb17824 */ /* 0x000fe400078e00ff */
[----:B------:R-:W-:Y:S02]  /*23f0*/  IMAD.SHL.U32 R73, R175, 0x80, RZ ;  /* 0x00000080af497824 */ /* 0x000fe400078e00ff */
[----:B-1----:R-:W-:-:S05]  /*2400*/  IMAD.SHL.U32 R176, R174, 0x4, RZ ;  /* 0x00000004aeb07824 */ /* 0x002fca00078e00ff */
[----:B------:R-:W-:Y:S01]  /*2410*/  IADD3 R76, PT, PT, R73, UR5, R176 ;  /* 0x00000005494c7c10 */ /* 0x000fe2000fffe0b0 */
[----:B------:R-:W-:Y:S06]  /*2420*/  BAR.SYNC.DEFER_BLOCKING 0x0 ;  /* 0x0000000000007b1d */ /* 0x000fec0000010000 */
[----:B------:R-:W1:Y:S02]  /*2430*/  LDS R72, [R76+0x800] ;  /* 0x000800004c487984 */ /* 0x000e640000000800 */
[----:B-1----:R-:W-:Y:S02]  /*2440*/  SHF.R.U32.HI R73, RZ, 0x8, R72 ;  /* 0x00000008ff497819 */ /* 0x002fe40000011648 */
[----:B------:R-:W-:-:S02]  /*2450*/  LOP3.LUT R74, R72, 0xf, RZ, 0xc0, !PT ;  /* 0x0000000f484a7812 */ /* 0x000fc400078ec0ff */
[----:B------:R-:W-:Y:S02]  /*2460*/  LOP3.LUT R75, R73, 0xf, RZ, 0xc0, !PT ;  /* 0x0000000f494b7812 */ /* 0x000fe400078ec0ff */
[--C-:B------:R-:W-:Y:S01]  /*2470*/  SHF.R.U32.HI R73, RZ, 0xc, R72.reuse ;  /* 0x0000000cff497819 */ /* 0x100fe20000011648 */
[----:B------:R-:W-:Y:S01]  /*2480*/  I2F.F16 R77, R74 ;  /* 0x0000004a004d7306 */ /* 0x000fe20000200c00 */
[--C-:B------:R-:W-:Y:S02]  /*2490*/  SHF.R.U32.HI R82, RZ, 0x1c, R72.reuse ;  /* 0x0000001cff527819 */ /* 0x100fe40000011648 */
[----:B------:R-:W-:Y:S02]  /*24a0*/  LOP3.LUT R79, R73, 0xf, RZ, 0xc0, !PT ;  /* 0x0000000f494f7812 */ /* 0x000fe400078ec0ff */
[----:B------:R-:W-:-:S03]  /*24b0*/  SHF.R.U32.HI R73, RZ, 0x10, R72 ;  /* 0x00000010ff497819 */ /* 0x000fc60000011648 */
[----:B------:R-:W-:Y:S01]  /*24c0*/  I2F.F16 R82, R82 ;  /* 0x0000005200527306 */ /* 0x000fe20000200c00 */
[----:B------:R-:W-:Y:S02]  /*24d0*/  LOP3.LUT R80, R73, 0xf, RZ, 0xc0, !PT ;  /* 0x0000000f49507812 */ /* 0x000fe400078ec0ff */
[----:B------:R-:W-:-:S04]  /*24e0*/  SHF.R.U32.HI R73, RZ, 0x14, R72 ;  /* 0x00000014ff497819 */ /* 0x000fc80000011648 */
[----:B------:R-:W-:Y:S01]  /*24f0*/  LOP3.LUT R81, R73, 0xf, RZ, 0xc0, !PT ;  /* 0x0000000f49517812 */ /* 0x000fe200078ec0ff */
[----:B------:R-:W-:Y:S01]  /*2500*/  I2F.F16 R78, R75 ;  /* 0x0000004b004e7306 */ /* 0x000fe20000200c00 */
[--C-:B------:R-:W-:Y:S02]  /*2510*/  SHF.R.U32.HI R73, RZ, 0x18, R72.reuse ;  /* 0x00000018ff497819 */ /* 0x100fe40000011648 */
[----:B------:R-:W-:Y:S02]  /*2520*/  SHF.R.U32.HI R72, RZ, 0x4, R72 ;  /* 0x00000004ff487819 */ /* 0x000fe40000011648 */
[----:B------:R-:W-:Y:S02]  /*2530*/  LOP3.LUT R73, R73, 0xf, RZ, 0xc0, !PT ;  /* 0x0000000f49497812 */ /* 0x000fe400078ec0ff */
[----:B------:R-:W-:Y:S01]  /*2540*/  LOP3.LUT R72, R72, 0xf, RZ, 0xc0, !PT ;  /* 0x0000000f48487812 */ /* 0x000fe200078ec0ff */
[----:B------:R-:W-:Y:S08]  /*2550*/  I2F.F16 R79, R79 ;  /* 0x0000004f004f7306 */ /* 0x000ff00000200c00 */
[----:B------:R-:W1:Y:S08]  /*2560*/  I2F.F16 R73, R73 ;  /* 0x0000004900497306 */ /* 0x000e700000200c00 */
[----:B------:R-:W-:Y:S01]  /*2570*/  I2F.F16 R74, R80 ;  /* 0x00000050004a7306 */ /* 0x000fe20000200c00 */
[----:B-1----:R-:W-:-:S07]  /*2580*/  PRMT R75, R73, 0x5410, R82 ;  /* 0x00005410494b7816 */ /* 0x002fce0000000052 */
[----:B------:R-:W1:Y:S01]  /*2590*/  I2F.F16 R81, R81 ;  /* 0x0000005100517306 */ /* 0x000e620000200c00 */
[----:B------:R-:W-:-:S07]  /*25a0*/  PRMT R73, R78, 0x5410, R79 ;  /* 0x000054104e497816 */ /* 0x000fce000000004f */
[----:B------:R-:W2:Y:S01]  /*25b0*/  I2F.F16 R72, R72 ;  /* 0x0000004800487306 */ /* 0x000ea20000200c00 */
[----:B-1----:R-:W-:Y:S02]  /*25c0*/  PRMT R74, R74, 0x5410, R81 ;  /* 0x000054104a4a7816 */ /* 0x002fe40000000051 */
[----:B--2---:R-:W-:-:S05]  /*25d0*/  PRMT R72, R77, 0x5410, R72 ;  /* 0x000054104d487816 */ /* 0x004fca0000000048 */
        /* <DEDUP_REMOVED lines=38> */
[----:B------:R-:W-:Y:S02]  /*2840*/  LOP3.LUT R80, R78, 0xf, RZ, 0xc0, !PT ;  /* 0x0000000f4e507812 */ /* 0x000fe400078ec0ff */
[----:B------:R-:W-:-:S02]  /*2850*/  SHF.R.U32.HI R81, RZ, 0x1c, R78 ;  /* 0x0000001cff517819 */ /* 0x000fc4000001164e */
[----:B------:R-:W-:Y:S01]  /*2860*/  SHF.R.U32.HI R78, RZ, 0x4, R78 ;  /* 0x00000004ff4e7819 */ /* 0x000fe2000001164e */
        /* <DEDUP_REMOVED lines=8> */
[----:B------:R-:W1:Y:S08]  /*28f0*/  I2F.F16 R72, R72 ;  /* 0x0000004800487306 */ /* 0x000e700000200c00 */
[----:B------:R-:W-:Y:S01]  /*2900*/  I2F.F16 R80, R80 ;  /* 0x0000005000507306 */ /* 0x000fe20000200c00 */
[----:B-1----:R-:W-:-:S07]  /*2910*/  PRMT R75, R72, 0x5410, R81 ;  /* 0x00005410484b7816 */ /* 0x002fce0000000051 */
[----:B------:R-:W1:Y:S08]  /*2920*/  I2F.F16 R79, R79 ;  /* 0x0000004f004f7306 */ /* 0x000e700000200c00 */
[----:B------:R-:W2:Y:S01]  /*2930*/  I2F.F16 R77, R78 ;  /* 0x0000004e004d7306 */ /* 0x000ea20000200c00 */
[----:B-1----:R-:W-:Y:S02]  /*2940*/  PRMT R73, R79, 0x5410, R82 ;  /* 0x000054104f497816 */ /* 0x002fe40000000052 */
[----:B--2---:R-:W-:-:S05]  /*2950*/  PRMT R72, R80, 0x5410, R77 ;  /* 0x0000541050487816 */ /* 0x004fca000000004d */
[----:B------:R-:W-:Y:S04]  /*2960*/  STS.128 [R178+0x1000], R72 ;  /* 0x00100048b2007388 */ /* 0x000fe80000000c00 */
[----:B------:R-:W1:Y:S02]  /*2970*/  LDS R76, [R76+0xe00] ;  /* 0x000e00004c4c7984 */ /* 0x000e640000000800 */
[----:B-1----:R-:W-:Y:S02]  /*2980*/  SHF.R.U32.HI R72, RZ, 0x10, R76 ;  /* 0x00000010ff487819 */ /* 0x002fe4000001164c */
[----:B------:R-:W-:Y:S02]  /*2990*/  LOP3.LUT R79, R76, 0xf, RZ, 0xc0, !PT ;  /* 0x0000000f4c4f7812 */ /* 0x000fe400078ec0ff */
[----:B------:R-:W-:-:S02]  /*29a0*/  LOP3.LUT R73, R72, 0xf, RZ, 0xc0, !PT ;  /* 0x0000000f48497812 */ /* 0x000fc400078ec0ff */
[--C-:B------:R-:W-:Y:S02]  /*29b0*/  SHF.R.U32.HI R72, RZ, 0x14, R76.reuse ;  /* 0x00000014ff487819 */ /* 0x100fe4000001164c */
[--C-:B------:R-:W-:Y:S01]  /*29c0*/  SHF.R.U32.HI R80, RZ, 0x1c, R76.reuse ;  /* 0x0000001cff507819 */ /* 0x100fe2000001164c */
[----:B------:R-:W-:Y:S01]  /*29d0*/  I2F.F16 R79, R79 ;  /* 0x0000004f004f7306 */ /* 0x000fe20000200c00 */
[----:B------:R-:W-:Y:S02]  /*29e0*/  LOP3.LUT R74, R72, 0xf, RZ, 0xc0, !PT ;  /* 0x0000000f484a7812 */ /* 0x000fe400078ec0ff */
[--C-:B------:R-:W-:Y:S02]  /*29f0*/  SHF.R.U32.HI R77, RZ, 0x8, R76.reuse ;  /* 0x00000008ff4d7819 */ /* 0x100fe4000001164c */
[--C-:B------:R-:W-:Y:S02]  /*2a00*/  SHF.R.U32.HI R78, RZ, 0xc, R76.reuse ;  /* 0x0000000cff4e7819 */ /* 0x100fe4000001164c */
[--C-:B------:R-:W-:Y:S01]  /*2a10*/  SHF.R.U32.HI R72, RZ, 0x18, R76.reuse ;  /* 0x00000018ff487819 */ /* 0x100fe2000001164c */
[----:B------:R1:W-:Y:S01]  /*2a20*/  I2F.F16 R103, R80 ;  /* 0x0000005000677306 */ /* 0x0003e20000200c00 */
[----:B------:R-:W-:-:S02]  /*2a30*/  SHF.R.U32.HI R76, RZ, 0x4, R76 ;  /* 0x00000004ff4c7819 */ /* 0x000fc4000001164c */
[----:B------:R-:W-:Y:S02]  /*2a40*/  LOP3.LUT R77, R77, 0xf, RZ, 0xc0, !PT ;  /* 0x0000000f4d4d7812 */ /* 0x000fe400078ec0ff */
[----:B------:R-:W-:Y:S02]  /*2a50*/  LOP3.LUT R78, R78, 0xf, RZ, 0xc0, !PT ;  /* 0x0000000f4e4e7812 */ /* 0x000fe400078ec0ff */
[----:B------:R-:W-:Y:S01]  /*2a60*/  LOP3.LUT R72, R72, 0xf, RZ, 0xc0, !PT ;  /* 0x0000000f48487812 */ /* 0x000fe200078ec0ff */
[----:B------:R-:W-:Y:S01]  /*2a70*/  I2F.F16 R73, R73 ;  /* 0x0000004900497306 */ /* 0x000fe20000200c00 */
[----:B------:R-:W-:Y:S01]  /*2a80*/  LOP3.LUT R76, R76, 0xf, RZ, 0xc0, !PT ;  /* 0x0000000f4c4c7812 */ /* 0x000fe200078ec0ff */
[----:B-1----:R-:W-:-:S05]  /*2a90*/  IMAD.SHL.U32 R80, R174, 0x10, RZ ;  /* 0x00000010ae507824 */ /* 0x002fca00078e00ff */
[----:B------:R-:W-:Y:S01]  /*2aa0*/  LOP3.LUT R177, R177, R80, RZ, 0xfc, !PT ;  /* 0x00000050b1b17212 */ /* 0x000fe200078efcff */
        /* <DEDUP_REMOVED lines=9> */
[----:B------:R-:W-:Y:S01]  /*2b40*/  STS.128 [R178+0x1800], R100 ;  /* 0x00180064b2007388 */ /* 0x000fe20000000c00 */
[----:B------:R-:W-:Y:S06]  /*2b50*/  BAR.SYNC.DEFER_BLOCKING 0x0 ;  /* 0x0000000000007b1d */ /* 0x000fec0000010000 */
[----:B------:R-:W-:Y:S04]  /*2b60*/  LDSM.16.M88.4 R88, [R177+UR7+0x4000] ;  /* 0x00400007b158783b */ /* 0x000fe80008000200 */
        /* <DEDUP_REMOVED lines=12> */
[----:B------:R-:W1:Y:S07]  /*2c30*/  LDSM.16.M88.4 R88, [R177+UR7+0x4400] ;  /* 0x00440007b158783b */ /* 0x000e6e0008000200 */
        /* <DEDUP_REMOVED lines=8> */
[----:B------:R-:W1:Y:S07]  /*2cc0*/  LDSM.16.M88.4 R88, [R177+UR7+0x4800] ;  /* 0x00480007b158783b */ /* 0x000e6e0008000200 */
[C---:B-1----:R-:W-:Y:S08]  /*2cd0*/  HMMA.16816.F16 R100, R88.reuse, R74, R4 ;  /* 0x0000004a5864723c */ /* 0x042ff00000000804 */
[C---:B------:R-:W-:Y:S01]  /*2ce0*/  HMMA.16816.F16 R102, R88.reuse, R84, R6 ;  /* 0x000000545866723c */ /* 0x040fe20000000806 */
[----:B------:R-:W1:Y:S07]  /*2cf0*/  LDSM.16.M88.4 R4, [R177+UR7+0x4c00] ;  /* 0x004c0007b104783b */ /* 0x000e6e0008000200 */
        /* <DEDUP_REMOVED lines=13> */
[----:B------:R-:W1:Y:S07]  /*2dd0*/  LDSM.16.M88.4 R4, [R177+UR7+0x5000] ;  /* 0x00500007b104783b */ /* 0x000e6e0008000200 */
[----:B------:R-:W-:Y:S08]  /*2de0*/  HMMA.16816.F16 R16, R88, R78, R16 ;  /* 0x0000004e5810723c */ /* 0x000ff00000000810 */
[C---:B-1----:R-:W-:Y:S08]  /*2df0*/  HMMA.16816.F16 R34, R4.reuse, R72, R34 ;  /* 0x000000480422723c */ /* 0x042ff00000000822 */
[C---:B------:R-:W-:Y:S08]  /*2e00*/  HMMA.16816.F16 R36, R4.reuse, R74, R36 ;  /* 0x0000004a0424723c */ /* 0x040ff00000000824 */
[C---:B------:R-:W-:Y:S08]  /*2e10*/  HMMA.16816.F16 R38, R4.reuse, R84, R38 ;  /* 0x000000540426723c */ /* 0x040ff00000000826 */
[C---:B------:R-:W-:Y:S08]  /*2e20*/  HMMA.16816.F16 R88, R4.reuse, R86, R40 ;  /* 0x000000560458723c */ /* 0x040ff00000000828 */
[C---:B------:R-:W-:Y:S01]  /*2e30*/  HMMA.16816.F16 R90, R4.reuse, R80, R42 ;  /* 0x00000050045a723c */ /* 0x040fe2000000082a */
[----:B------:R-:W-:Y:S07]  /*2e40*/  LDSM.16.M88.4 R40, [R173+UR4+0x200] ;  /* 0x00020004ad28783b */ /* 0x000fee0008000200 */
[C---:B------:R-:W-:Y:S08]  /*2e50*/  HMMA.16816.F16 R154, R4.reuse, R82, R44 ;  /* 0x00000052049a723c */ /* 0x040ff0000000082c */
[C---:B------:R-:W-:Y:S01]  /*2e60*/  HMMA.16816.F16 R156, R4.reuse, R76, R46 ;  /* 0x0000004c049c723c */ /* 0x040fe2000000082e */
[----:B------:R-:W-:Y:S07]  /*2e70*/  LDSM.16.M88.4 R44, [R173+UR4+0x600] ;  /* 0x00060004ad2c783b */ /* 0x000fee0008000200 */
[----:B------:R-:W-:Y:S01]  /*2e80*/  HMMA.16816.F16 R158, R4, R78, R48 ;  /* 0x0000004e049e723c */ /* 0x000fe20000000830 */
[----:B------:R-:W1:Y:S07]  /*2e90*/  LDSM.16.M88.4 R4, [R177+UR7+0x5400] ;  /* 0x00540007b104783b */ /* 0x000e6e0008000200 */
[C---:B-1----:R-:W-:Y:S01]  /*2ea0*/  HMMA.16816.F16 R160, R4.reuse, R72, R50 ;  /* 0x0000004804a0723c */ /* 0x042fe20000000832 */
[----:B------:R-:W-:Y:S07]  /*2eb0*/  LDSM.16.M88.4 R48, [R173+UR4+0xa00] ;  /* 0x000a0004ad30783b */ /* 0x000fee0008000200 */
[C---:B------:R-:W-:Y:S08]  /*2ec0*/  HMMA.16816.F16 R162, R4.reuse, R74, R52 ;  /* 0x0000004a04a2723c */ /* 0x040ff00000000834 */
[C---:B------:R-:W-:Y:S01]  /*2ed0*/  HMMA.16816.F16 R164, R4.reuse, R84, R54 ;  /* 0x0000005404a4723c */ /* 0x040fe20000000836 */
[----:B------:R-:W-:Y:S07]  /*2ee0*/  LDSM.16.M88.4 R52, [R173+UR4+0xe00] ;  /* 0x000e0004ad34783b */ /* 0x000fee0008000200 */
[C---:B------:R-:W-:Y:S08]  /*2ef0*/  HMMA.16816.F16 R166, R4.reuse, R86, R56 ;  /* 0x0000005604a6723c */ /* 0x040ff00000000838 */
[C---:B------:R-:W-:Y:S01]  /*2f00*/  HMMA.16816.F16 R168, R4.reuse, R80, R58 ;  /* 0x0000005004a8723c */ /* 0x040fe2000000083a */
[----:B------:R-:W1:Y:S07]  /*2f10*/  LDSM.16.M88.4 R56, [R177+UR7+0x4600] ;  /* 0x00460007b138783b */ /* 0x000e6e0008000200 */
[C---:B------:R-:W-:Y:S08]  /*2f20*/  HMMA.16816.F16 R60, R4.reuse, R82, R60 ;  /* 0x00000052043c723c */ /* 0x040ff0000000083c */
[C---:B------:R-:W-:Y:S08]  /*2f30*/  HMMA.16816.F16 R62, R4.reuse, R76, R62 ;  /* 0x0000004c043e723c */ /* 0x040ff0000000083e */
[----:B------:R-:W-:Y:S01]  /*2f40*/  HMMA.16816.F16 R64, R4, R78, R64 ;  /* 0x0000004e0440723c */ /* 0x000fe20000000840 */
[----:B------:R-:W2:Y:S07]  /*2f50*/  LDSM.16.M88.4 R4, [R177+UR7+0x5800] ;  /* 0x00580007b104783b */ /* 0x000eae0008000200 */
[C---:B-1----:R-:W-:Y:S08]  /*2f60*/  HMMA.16816.F16 R122, R56.reuse, R40, R122 ;  /* 0x00000028387a723c */ /* 0x042ff0000000087a */
[C---:B------:R-:W-:Y:S08]  /*2f70*/  HMMA.16816.F16 R124, R56.reuse, R42, R124 ;  /* 0x0000002a387c723c */ /* 0x040ff0000000087c */
[----:B------:R-:W-:Y:S08]  /*2f80*/  HMMA.16816.F16 R126, R56, R44, R126 ;  /* 0x0000002c387e723c */ /* 0x000ff0000000087e */
[C---:B--2---:R-:W-:Y:S08]  /*2f90*/  HMMA.16816.F16 R66, R4.reuse, R72, R66 ;  /* 0x000000480442723c */ /* 0x044ff00000000842 */
        /* <DEDUP_REMOVED lines=8> */
[C---:B------:R-:W-:Y:S08]  /*3020*/  HMMA.16816.F16 R128, R56.reuse, R46, R128 ;  /* 0x0000002e3880723c */ /* 0x040ff00000000880 */
[C---:B------:R-:W-:Y:S08]  /*3030*/  HMMA.16816.F16 R120, R56.reuse, R48, R120 ;  /* 0x000000303878723c */ /* 0x040ff00000000878 */
[C---:B------:R-:W-:Y:S08]  /*3040*/  HMMA.16816.F16 R118, R56.reuse, R50, R118 ;  /* 0x000000323876723c */ /* 0x040ff00000000876 */
[C---:B------:R-:W-:Y:S08]  /*3050*/  HMMA.16816.F16 R116, R56.reuse, R52, R116 ;  /* 0x000000343874723c */ /* 0x040ff00000000874 */
[----:B------:R-:W-:Y:S01]  /*3060*/  HMMA.16816.F16 R114, R56, R54, R114 ;  /* 0x000000363872723c */ /* 0x000fe20000000872 */
[----:B------:R-:W2:Y:S07]  /*3070*/  LDSM.16.M88.4 R56, [R177+UR7+0x4e00] ;  /* 0x004e0007b138783b */ /* 0x000eae0008000200 */
        /* <DEDUP_REMOVED lines=9> */
[C---:B--2---:R-:W-:Y:S08]  /*3110*/  HMMA.16816.F16 R132, R56.reuse, R40, R18 ;  /* 0x000000283884723c */ /* 0x044ff00000000812 */
        /* <DEDUP_REMOVED lines=15> */
[----:B------:R-:W-:Y:S01]  /*3210*/  HMMA.16816.F16 R32, R56, R54, R32 ;  /* 0x000000363820723c */ /* 0x000fe20000000820 */
[----:B------:R-:W-:Y:S01]  /*3220*/  LOP3.LUT R56, R176, 0xc, RZ, 0xc0, !PT ;  /* 0x0000000cb0387812 */ /* 0x000fe200078ec0ff */
[----:B------:R-:W2:Y:S06]  /*3230*/  LDC.64 R58, c[0x0][0x390] ;  /* 0x0000e400ff3a7b82 */ /* 0x000eac0000000a00 */
[C---:B-1----:R-:W-:Y:S08]  /*3240*/  HMMA.16816.F16 R2, R4.reuse, R40, R2 ;  /* 0x000000280402723c */ /* 0x042ff00000000802 */
[C---:B------:R-:W-:Y:S08]  /*3250*/  HMMA.16816.F16 R100, R4.reuse, R42, R100 ;  /* 0x0000002a0464723c */ /* 0x040ff00000000864 */
[C---:B------:R-:W-:Y:S08]  /*3260*/  HMMA.16816.F16 R102, R4.reuse, R44, R102 ;  /* 0x0000002c0466723c */ /* 0x040ff00000000866 */
[C---:B------:R-:W-:Y:S08]  /*3270*/  HMMA.16816.F16 R106, R4.reuse, R46, R8 ;  /* 0x0000002e046a723c */ /* 0x040ff00000000808 */
[C---:B------:R-:W-:Y:S01]  /*3280*/  HMMA.16816.F16 R108, R4.reuse, R48, R10 ;  /* 0x00000030046c723c */ /* 0x040fe2000000080a */
[----:B------:R-:W1:Y:S07]  /*3290*/  LDSM.16.M88.4 R8, [R177+UR7+0x5600] ;  /* 0x00560007b108783b */ /* 0x000e6e0008000200 */
[----:B------:R-:W-:Y:S01]  /*32a0*/  HMMA.16816.F16 R110, R4, R50, R12 ;  /* 0x00000032046e723c */ /* 0x000fe2000000080c */
[----:B------:R-:W-:-:S07]  /*32b0*/  IMAD.SHL.U32 R13, R174, 0x2000, RZ ;  /* 0x00002000ae0d7824 */ /* 0x000fce00078e00ff */
[C---:B------:R-:W-:Y:S08]  /*32c0*/  HMMA.16816.F16 R112, R4.reuse, R52, R14 ;  /* 0x000000340470723c */ /* 0x040ff0000000080e */
[----:B------:R-:W-:Y:S01]  /*32d0*/  HMMA.16816.F16 R130, R4, R54, R16 ;  /* 0x000000360482723c */ /* 0x000fe20000000810 */
[----:B------:R-:W3:Y:S01]  /*32e0*/  LDSM.16.M88.4 R4, [R177+UR7+0x5200] ;  /* 0x00520007b104783b */ /* 0x000ee20008000200 */
[----:B------:R-:W-:-:S06]  /*32f0*/  IMAD.SHL.U32 R17, R174, 0x8, RZ ;  /* 0x00000008ae117824 */ /* 0x000fcc00078e00ff */
[C---:B-1----:R-:W-:Y:S08]  /*3300*/  HMMA.16816.F16 R160, R8.reuse, R40, R160 ;  /* 0x0000002808a0723c */ /* 0x042ff000000008a0 */
[C---:B------:R-:W-:Y:S08]  /*3310*/  HMMA.16816.F16 R162, R8.reuse, R42, R162 ;  /* 0x0000002a08a2723c */ /* 0x040ff000000008a2 */
[----:B------:R-:W-:Y:S08]  /*3320*/  HMMA.16816.F16 R164, R8, R44, R164 ;  /* 0x0000002c08a4723c */ /* 0x000ff000000008a4 */
[C---:B---3--:R-:W-:Y:S08]  /*3330*/  HMMA.16816.F16 R34, R4.reuse, R40, R34 ;  /* 0x000000280422723c */ /* 0x048ff00000000822 */
[C---:B------:R-:W-:Y:S08]  /*3340*/  HMMA.16816.F16 R36, R4.reuse, R42, R36 ;  /* 0x0000002a0424723c */ /* 0x040ff00000000824 */
[C---:B------:R-:W-:Y:S08]  /*3350*/  HMMA.16816.F16 R38, R4.reuse, R44, R38 ;  /* 0x0000002c0426723c */ /* 0x040ff00000000826 */
[C---:B------:R-:W-:Y:S08]  /*3360*/  HMMA.16816.F16 R88, R4.reuse, R46, R88 ;  /* 0x0000002e0458723c */ /* 0x040ff00000000858 */
[C---:B------:R-:W-:Y:S08]  /*3370*/  HMMA.16816.F16 R90, R4.reuse, R48, R90 ;  /* 0x00000030045a723c */ /* 0x040ff0000000085a */
[C---:B------:R-:W-:Y:S08]  /*3380*/  HMMA.16816.F16 R154, R4.reuse, R50, R154 ;  /* 0x00000032049a723c */ /* 0x040ff0000000089a */
[C---:B------:R-:W-:Y:S08]  /*3390*/  HMMA.16816.F16 R156, R4.reuse, R52, R156 ;  /* 0x00000034049c723c */ /* 0x040ff0000000089c */
[----:B------:R-:W-:Y:S01]  /*33a0*/  HMMA.16816.F16 R158, R4, R54, R158 ;  /* 0x00000036049e723c */ /* 0x000fe2000000089e */
[----:B------:R-:W-:-:S04]  /*33b0*/  IMAD.SHL.U32 R4, R175, 0x100, RZ ;  /* 0x00000100af047824 */ /* 0x000fc800078e00ff */
[C---:B------:R-:W-:Y:S02]  /*33c0*/  IMAD R5, R171.reuse, 0x300, R4 ;  /* 0x00000300ab057824 */ /* 0x040fe400078e0204 */
[----:B------:R-:W-:Y:S01]  /*33d0*/  IMAD.SHL.U32 R171, R171, 0x40, RZ ;  /* 0x00000040abab7824 */ /* 0x000fe200078e00ff */
[C---:B------:R-:W-:Y:S01]  /*33e0*/  HMMA.16816.F16 R166, R8.reuse, R46, R166 ;  /* 0x0000002e08a6723c */ /* 0x040fe200000008a6 */
[----:B------:R-:W-:Y:S01]  /*33f0*/  IMAD R12, R172, 0x2600, R5 ;  /* 0x00002600ac0c7824 */ /* 0x000fe200078e0205 */
[----:B------:R-:W-:Y:S01]  /*3400*/  LOP3.LUT R5, R176, 0x1f0, RZ, 0xc0, !PT ;  /* 0x000001f0b0057812 */ /* 0x000fe200078ec0ff */
[----:B------:R-:W-:Y:S02]  /*3410*/  IMAD.SHL.U32 R172, R172, 0x200000, RZ ;  /* 0x00200000acac7824 */ /* 0x000fe400078e00ff */
[--C-:B------:R-:W-:Y:S02]  /*3420*/  IMAD.IADD R57, R17, 0x1, R12.reuse ;  /* 0x0000000111397824 */ /* 0x100fe400078e020c */
[----:B------:R-:W-:Y:S01]  /*3430*/  IMAD.IADD R5, R5, 0x1, R12 ;  /* 0x0000000105057824 */ /* 0x000fe200078e020c */
[----:B------:R-:W-:Y:S01]  /*3440*/  HMMA.16816.F16 R168, R8, R48, R168 ;  /* 0x0000003008a8723c */ /* 0x000fe200000008a8 */
[----:B------:R-:W-:-:S02]  /*3450*/  LOP3.LUT R16, R171, R172, RZ, 0xfc, !PT ;  /* 0x000000acab107212 */ /* 0x000fc400078efcff */
[----:B------:R-:W-:Y:S01]  /*3460*/  IMAD R56, R5, 0x2, R56 ;  /* 0x0000000205387824 */ /* 0x000fe200078e0238 */
[----:B------:R-:W-:Y:S01]  /*3470*/  LEA R57, R57, UR7, 0x1 ;  /* 0x0000000739397c11 */ /* 0x000fe2000f8e08ff */
[----:B------:R-:W1:Y:S01]  /*3480*/  LDSM.16.M88.4 R4, [R177+UR7+0x5a00] ;  /* 0x005a0007b104783b */ /* 0x000e620008000200 */
[----:B------:R-:W-:Y:S02]  /*3490*/  LOP3.LUT R16, R16, 0xfc000, R13, 0xf8, !PT ;  /* 0x000fc00010107812 */ /* 0x000fe400078ef80d */
[----:B------:R-:W-:Y:S02]  /*34a0*/  HMMA.16816.F16 R60, R8, R50, R60 ;  /* 0x00000032083c723c */ /* 0x000fe4000000083c */
[----:B------:R-:W-:-:S05]  /*34b0*/  LOP3.LUT R17, R16, 0x8, R17, 0xf8, !PT ;  /* 0x0000000810117812 */ /* 0x000fca00078ef811 */
[----:B------:R-:W-:Y:S01]  /*34c0*/  IMAD R17, R170, 0x80, R17 ;  /* 0x00000080aa117824 */ /* 0x000fe200078e0211 */
[----:B------:R-:W-:Y:S03]  /*34d0*/  HMMA.16816.F16 R62, R8, R52, R62 ;  /* 0x00000034083e723c */ /* 0x000fe6000000083e */
[----:B------:R-:W-:-:S04]  /*34e0*/  IMAD R17, R0, 0x400000, R17 ;  /* 0x0040000000117824 */ /* 0x000fc800078e0211 */
[----:B--2---:R-:W-:Y:S01]  /*34f0*/  IMAD.WIDE R58, R17, 0x2, R58 ;  /* 0x00000002113a7825 */ /* 0x004fe200078e023a */
[----:B------:R-:W-:Y:S01]  /*3500*/  HMMA.16816.F16 R64, R8, R54, R64 ;  /* 0x000000360840723c */ /* 0x000fe20000000840 */
[----:B------:R-:W2:Y:S01]  /*3510*/  LDSM.16.M88.4 R8, [R177+UR7+0x5e00] ;  /* 0x005e0007b108783b */ /* 0x000ea20008000200 */
[----:B------:R-:W-:Y:S06]  /*3520*/  BAR.SYNC.DEFER_BLOCKING 0x0 ;  /* 0x0000000000007b1d */ /* 0x000fec0000010000 */
[C---:B-1----:R-:W-:Y:S01]  /*3530*/  HMMA.16816.F16 R66, R4.reuse, R40, R66 ;  /* 0x000000280442723c */ /* 0x042fe20000000842 */
[----:B------:R-:W-:Y:S07]  /*3540*/  STS [R56+UR7], R140 ;  /* 0x0000008c38007988 */ /* 0x000fee0008000807 */
[C---:B------:R-:W-:Y:S01]  /*3550*/  HMMA.16816.F16 R68, R4.reuse, R42, R68 ;  /* 0x0000002a0444723c */ /* 0x040fe20000000844 */
[----:B------:R-:W-:Y:S04]  /*3560*/  STS [R56+UR7+0x100], R141 ;  /* 0x0001008d38007988 */ /* 0x000fe80008000807 */
[----:B------:R-:W-:Y:S03]  /*3570*/  STS [R56+UR7+0x10], R142 ;  /* 0x0000108e38007988 */ /* 0x000fe60008000807 */
[C---:B------:R-:W-:Y:S01]  /*3580*/  HMMA.16816.F16 R70, R4.reuse, R44, R70 ;  /* 0x0000002c0446723c */ /* 0x040fe20000000846 */
[----:B------:R-:W-:Y:S01]  /*3590*/  STS [R56+UR7+0x110], R143 ;  /* 0x0001108f38007988 */ /* 0x000fe20008000807 */
[----:B------:R-:W-:Y:S06]  /*35a0*/  BAR.SYNC.DEFER_BLOCKING 0x0 ;  /* 0x0000000000007b1d */ /* 0x000fec0000010000 */
[C---:B------:R-:W-:Y:S08]  /*35b0*/  HMMA.16816.F16 R92, R4.reuse, R46, R92 ;  /* 0x0000002e045c723c */ /* 0x040ff0000000085c */
[C---:B------:R-:W-:Y:S08]  /*35c0*/  HMMA.16816.F16 R94, R4.reuse, R48, R94 ;  /* 0x00000030045e723c */ /* 0x040ff0000000085e */
[C---:B------:R-:W-:Y:S01]  /*35d0*/  HMMA.16816.F16 R96, R4.reuse, R50, R96 ;  /* 0x000000320460723c */ /* 0x040fe20000000860 */
[----:B------:R-:W1:Y:S07]  /*35e0*/  LDS.128 R12, [R57] ;  /* 0x00000000390c7984 */ /* 0x000e6e0000000c00 */
[C---:B------:R-:W-:Y:S08]  /*35f0*/  HMMA.16816.F16 R98, R4.reuse, R52, R98 ;  /* 0x000000340462723c */ /* 0x040ff00000000862 */
[----:B------:R-:W-:Y:S08]  /*3600*/  HMMA.16816.F16 R104, R4, R54, R104 ;  /* 0x000000360468723c */ /* 0x000ff00000000868 */
[C---:B--2---:R-:W-:Y:S08]  /*3610*/  HMMA.16816.F16 R72, R8.reuse, R40, R72 ;  /* 0x000000280848723c */ /* 0x044ff00000000848 */
[C---:B------:R-:W-:Y:S08]  /*3620*/  HMMA.16816.F16 R74, R8.reuse, R42, R74 ;  /* 0x0000002a084a723c */ /* 0x040ff0000000084a */
[C---:B------:R-:W-:Y:S01]  /*3630*/  HMMA.16816.F16 R84, R8.reuse, R44, R84 ;  /* 0x0000002c0854723c */ /* 0x040fe20000000854 */
[----:B-1----:R-:W-:Y:S07]  /*3640*/  STG.E.128 desc[UR8][R58.64], R12 ;  /* 0x0000000c3a007986 */ /* 0x002fee000c101d08 */
[C---:B------:R-:W-:Y:S01]  /*3650*/  HMMA.16816.F16 R86, R8.reuse, R46, R86 ;  /* 0x0000002e0856723c */ /* 0x040fe20000000856 */
[----:B------:R-:W-:Y:S07]  /*3660*/  BAR.SYNC.DEFER_BLOCKING 0x0 ;  /* 0x0000000000007b1d */ /* 0x000fee0000010000 */
[C---:B------:R-:W-:Y:S08]  /*3670*/  HMMA.16816.F16 R80, R8.reuse, R48, R80 ;  /* 0x000000300850723c */ /* 0x040ff00000000850 */
[C---:B------:R-:W-:Y:S08]  /*3680*/  HMMA.16816.F16 R82, R8.reuse, R50, R82 ;  /* 0x000000320852723c */ /* 0x040ff00000000852 */
[C---:B------:R-:W-:Y:S01]  /*3690*/  HMMA.16816.F16 R76, R8.reuse, R52, R76 ;  /* 0x00000034084c723c */ /* 0x040fe2000000084c */
[----:B------:R-:W-:Y:S04]  /*36a0*/  STS [R56+UR7], R144 ;  /* 0x0000009038007988 */ /* 0x000fe80008000807 */
[----:B------:R-:W-:Y:S03]  /*36b0*/  STS [R56+UR7+0x100], R145 ;  /* 0x0001009138007988 */ /* 0x000fe60008000807 */
[----:B------:R-:W-:Y:S01]  /*36c0*/  HMMA.16816.F16 R78, R8, R54, R78 ;  /* 0x00000036084e723c */ /* 0x000fe2000000084e */
[----:B------:R-:W-:Y:S04]  /*36d0*/  STS [R56+UR7+0x10], R146 ;  /* 0x0000109238007988 */ /* 0x000fe80008000807 */
[----:B------:R-:W-:Y:S01]  /*36e0*/  STS [R56+UR7+0x110], R147 ;  /* 0x0001109338007988 */ /* 0x000fe20008000807 */
[----:B------:R-:W-:Y:S06]  /*36f0*/  BAR.SYNC.DEFER_BLOCKING 0x0 ;  /* 0x0000000000007b1d */ /* 0x000fec0000010000 */
[----:B------:R-:W1:Y:S04]  /*3700*/  LDS.128 R16, [R57] ;  /* 0x0000000039107984 */ /* 0x000e680000000c00 */
[----:B-1----:R-:W-:Y:S01]  /*3710*/  STG.E.128 desc[UR8][R58.64+0x20], R16 ;  /* 0x000020103a007986 */ /* 0x002fe2000c101d08 */
[----:B------:R-:W-:Y:S06]  /*3720*/  BAR.SYNC.DEFER_BLOCKING 0x0 ;  /* 0x0000000000007b1d */ /* 0x000fec0000010000 */
[----:B------:R-:W-:Y:S04]  /*3730*/  STS [R56+UR7], R148 ;  /* 0x0000009438007988 */ /* 0x000fe80008000807 */
[----:B------:R-:W-:Y:S04]  /*3740*/  STS [R56+UR7+0x100], R149 ;  /* 0x0001009538007988 */ /* 0x000fe80008000807 */
        /* <DEDUP_REMOVED lines=237> */
[----:B------:R-:W-:Y:S05]  /*4620*/  EXIT ;  /* 0x000000000000794d */ /* 0x000fea0003800000 */
.L_x_4:
[----:B------:R-:W-:-:S00]  /*4630*/  BRA `(.L_x_4) ;  /* 0xfffffffc00fc7947 */ /* 0x000fc0000383ffff */
[----:B------:R-:W-:-:S00]  /*4640*/  NOP ;  /* 0x0000000000007918 */ /* 0x000fc00000000000 */
        /* <DEDUP_REMOVED lines=11> */
.L_x_5:


//--------------------- .nv.shared._Z5FusedP6__halfPaS0_ --------------------------
	.section	.nv.shared._Z5FusedP6__halfPaS0_,"aw",@nobits
	.sectionflags	@""
	.align	2
.nv.shared._Z5FusedP6__halfPaS0_:
	.zero		46080


//--------------------- .nv.shared.reserved.0     --------------------------
	.section	.nv.shared.reserved.0,"aw",@nobits
	.weak		__nv_reservedSMEM_offset_0_alias
	.size		__nv_reservedSMEM_offset_0_alias, 0, 64
	.other		__nv_reservedSMEM_offset_0_alias,@"STO_CUDA_RESERVED_SHARED STV_DEFAULT"
__nv_reservedSMEM_offset_0_alias:
	.zero		0
	.zero		64


//--------------------- .nv.constant0._Z5FusedP6__halfPaS0_ --------------------------
	.section	.nv.constant0._Z5FusedP6__halfPaS0_,"a",@progbits
	.sectionflags	@""
	.align	4
.nv.constant0._Z5FusedP6__halfPaS0_:
	.zero		920


//--------------------- SYMBOLS --------------------------

	.type		.nv.reservedSmem.offset0,@object
	.size		.nv.reservedSmem.offset0,0x4
	.type		.nv.reservedSmem.cap,@object
	.size		.nv.reservedSmem.cap,0x4
